//
// Generated by NVIDIA NVVM Compiler
//
// Compiler Build ID: CL-36424714
// Cuda compilation tools, release 13.0, V13.0.88
// Based on NVVM 20.0.0
//

.version 9.0
.target sm_100
.address_size 64

	// .globl	fwd_patch
.extern .func __assertfail
(
	.param .b64 __assertfail_param_0,
	.param .b64 __assertfail_param_1,
	.param .b32 __assertfail_param_2,
	.param .b64 __assertfail_param_3,
	.param .b64 __assertfail_param_4
)
;
.global .align 1 .b8 __unnamed_1[154] = {118, 111, 105, 100, 32, 95, 108, 111, 111, 112, 95, 111, 118, 101, 114, 95, 112, 97, 116, 99, 104, 101, 115, 40, 118, 111, 105, 100, 32, 40, 42, 41, 40, 102, 108, 111, 97, 116, 50, 32, 42, 44, 32, 102, 108, 111, 97, 116, 50, 32, 42, 44, 32, 105, 110, 116, 44, 32, 105, 110, 116, 44, 32, 105, 110, 116, 44, 32, 102, 108, 111, 97, 116, 44, 32, 102, 108, 111, 97, 116, 41, 44, 32, 102, 108, 111, 97, 116, 50, 32, 42, 44, 32, 102, 108, 111, 97, 116, 50, 32, 42, 44, 32, 99, 111, 110, 115, 116, 32, 102, 108, 111, 97, 116, 50, 32, 42, 44, 32, 105, 110, 116, 44, 32, 105, 110, 116, 44, 32, 105, 110, 116, 44, 32, 105, 110, 116, 44, 32, 105, 110, 116, 44, 32, 105, 110, 116, 44, 32, 105, 110, 116, 41};
.global .align 1 .b8 $str[57] = {49, 46, 48, 102, 32, 62, 61, 32, 115, 120, 102, 32, 38, 38, 32, 115, 120, 102, 32, 62, 61, 32, 48, 46, 48, 102, 32, 38, 38, 32, 49, 46, 48, 102, 32, 62, 61, 32, 115, 121, 102, 32, 38, 38, 32, 115, 121, 102, 32, 62, 61, 32, 48, 46, 48, 102};
.global .align 1 .b8 $str$1[27] = {47, 116, 109, 112, 47, 115, 97, 115, 115, 95, 99, 117, 95, 117, 101, 50, 106, 122, 116, 53, 110, 47, 107, 46, 99, 117};

.visible .entry fwd_patch(
	.param .u64 .ptr .align 1 fwd_patch_param_0,
	.param .u64 .ptr .align 1 fwd_patch_param_1,
	.param .u64 .ptr .align 1 fwd_patch_param_2,
	.param .u32 fwd_patch_param_3,
	.param .u32 fwd_patch_param_4,
	.param .u32 fwd_patch_param_5,
	.param .u32 fwd_patch_param_6,
	.param .u32 fwd_patch_param_7,
	.param .u32 fwd_patch_param_8,
	.param .u32 fwd_patch_param_9
)
{
	.reg .pred 	%p<39>;
	.reg .b32 	%r<67>;
	.reg .b32 	%f<49>;
	.reg .b64 	%rd<31>;

	ld.param.u64 	%rd4, [fwd_patch_param_0];
	ld.param.u64 	%rd5, [fwd_patch_param_1];
	ld.param.u64 	%rd6, [fwd_patch_param_2];
	ld.param.u32 	%r33, [fwd_patch_param_3];
	ld.param.u32 	%r35, [fwd_patch_param_5];
	ld.param.u32 	%r37, [fwd_patch_param_7];
	ld.param.u32 	%r38, [fwd_patch_param_8];
	ld.param.u32 	%r39, [fwd_patch_param_9];
	cvta.to.global.u64 	%rd1, %rd6;
	sub.s32 	%r40, %r39, %r38;
	shr.u32 	%r41, %r40, 31;
	add.s32 	%r42, %r40, %r41;
	shr.s32 	%r1, %r42, 1;
	mov.u32 	%r59, %ctaid.y;
	setp.ge.s32 	%p1, %r59, %r33;
	@%p1 bra 	$L__BB0_25;
	ld.param.u32 	%r51, [fwd_patch_param_4];
	mov.u32 	%r3, %ctaid.x;
	setp.gt.s32 	%p2, %r37, 0;
	mov.u32 	%r4, %ctaid.z;
	cvt.rn.f32.s32 	%f1, %r51;
	mov.u32 	%r5, %tid.x;
	cvt.rn.f32.s32 	%f2, %r35;
	mov.u32 	%r6, %nctaid.x;
	mov.u32 	%r7, %nctaid.y;
	@%p2 bra 	$L__BB0_2;
	bra.uni 	$L__BB0_19;
$L__BB0_2:
	mov.u32 	%r8, %ntid.x;
	add.s32 	%r9, %r5, %r1;
	cvta.to.global.u64 	%rd2, %rd4;
	cvta.to.global.u64 	%rd3, %rd5;
	mov.u32 	%r10, %nctaid.z;
	mul.wide.s32 	%rd26, %r35, 8;
	mov.u64 	%rd18, $str;
	mov.u64 	%rd20, $str$1;
	mov.u64 	%rd22, __unnamed_1;
$L__BB0_3:
	ld.param.u32 	%r56, [fwd_patch_param_6];
	mov.u32 	%r60, %ctaid.x;
	setp.lt.s32 	%p14, %r60, %r56;
	@%p14 bra 	$L__BB0_5;
$L__BB0_4:
	mov.u32 	%r50, %nctaid.y;
	add.s32 	%r59, %r59, %r50;
	setp.lt.s32 	%p38, %r59, %r33;
	@%p38 bra 	$L__BB0_3;
	bra.uni 	$L__BB0_25;
$L__BB0_5:
	ld.param.u32 	%r52, [fwd_patch_param_4];
	mul.lo.s32 	%r44, %r59, %r52;
	cvt.rn.f32.s32 	%f3, %r44;
$L__BB0_6:
	ld.param.u32 	%r57, [fwd_patch_param_6];
	ld.param.u64 	%rd30, [fwd_patch_param_2];
	mad.lo.s32 	%r15, %r59, %r57, %r60;
	cvta.to.global.u64 	%rd15, %rd30;
	mul.wide.s32 	%rd16, %r15, 8;
	add.s64 	%rd17, %rd15, %rd16;
	ld.global.v2.f32 	{%f19, %f20}, [%rd17];
	cvt.rmi.f32.f32 	%f4, %f20;
	cvt.rmi.f32.f32 	%f5, %f19;
	sub.f32 	%f6, %f20, %f4;
	sub.f32 	%f7, %f19, %f5;
	setp.le.f32 	%p15, %f6, 0f3F800000;
	setp.ge.f32 	%p16, %f6, 0f00000000;
	and.pred  	%p17, %p15, %p16;
	setp.le.f32 	%p18, %f7, 0f3F800000;
	setp.ge.f32 	%p19, %f7, 0f00000000;
	and.pred  	%p20, %p18, %p19;
	and.pred  	%p22, %p17, %p20;
	@%p22 bra 	$L__BB0_8;
	cvta.global.u64 	%rd19, %rd18;
	cvta.global.u64 	%rd21, %rd20;
	cvta.global.u64 	%rd23, %rd22;
	{ // callseq 1, 0
	.param .b64 param0;
	st.param.b64 	[param0], %rd19;
	.param .b64 param1;
	st.param.b64 	[param1], %rd21;
	.param .b32 param2;
	st.param.b32 	[param2], 85;
	.param .b64 param3;
	st.param.b64 	[param3], %rd23;
	.param .b64 param4;
	st.param.b64 	[param4], 1;
	call.uni 
	__assertfail, 
	(
	param0, 
	param1, 
	param2, 
	param3, 
	param4
	);
	} // callseq 1
$L__BB0_8:
	mul.lo.s32 	%r26, %r15, %r37;
	mov.b32 	%r61, 0;
	bra.uni 	$L__BB0_17;
$L__BB0_9:
	cvt.rn.f32.s32 	%f24, %r64;
	add.f32 	%f9, %f4, %f24;
	setp.lt.f32 	%p30, %f9, 0f00000000;
	setp.ge.f32 	%p31, %f9, %f2;
	or.pred  	%p32, %p30, %p31;
	@%p32 bra 	$L__BB0_11;
	add.f32 	%f25, %f10, %f9;
	cvt.rzi.s32.f32 	%r48, %f25;
	setp.lt.f32 	%p33, %f9, %f2;
	selp.f32 	%f26, %f6, 0f00000000, %p33;
	mov.f32 	%f27, 0f3F800000;
	sub.f32 	%f28, %f27, %f26;
	mul.f32 	%f29, %f12, %f28;
	mul.f32 	%f30, %f12, %f26;
	mul.f32 	%f31, %f11, %f28;
	mul.f32 	%f32, %f11, %f26;
	mul.wide.s32 	%rd24, %r48, 8;
	add.s64 	%rd25, %rd2, %rd24;
	ld.global.v2.f32 	{%f33, %f34}, [%rd25];
	ld.global.f32 	%f35, [%rd25+8];
	mul.f32 	%f36, %f30, %f35;
	fma.rn.f32 	%f37, %f29, %f33, %f36;
	add.s64 	%rd27, %rd25, %rd26;
	ld.global.v2.f32 	{%f38, %f39}, [%rd27];
	fma.rn.f32 	%f40, %f31, %f38, %f37;
	ld.global.f32 	%f41, [%rd27+8];
	fma.rn.f32 	%f42, %f32, %f41, %f40;
	mul.wide.s32 	%rd28, %r63, 8;
	add.s64 	%rd29, %rd3, %rd28;
	ld.global.f32 	%f43, [%rd25+12];
	mul.f32 	%f44, %f30, %f43;
	fma.rn.f32 	%f45, %f29, %f34, %f44;
	fma.rn.f32 	%f46, %f31, %f39, %f45;
	ld.global.f32 	%f47, [%rd27+12];
	fma.rn.f32 	%f48, %f32, %f47, %f46;
	st.global.v2.f32 	[%rd29], {%f42, %f48};
$L__BB0_11:
	add.s32 	%r64, %r64, %r8;
	add.s32 	%r63, %r63, %r8;
	setp.lt.s32 	%p34, %r64, %r38;
	@%p34 bra 	$L__BB0_9;
$L__BB0_12:
	add.s32 	%r62, %r62, %r10;
	setp.lt.s32 	%p35, %r62, %r38;
	@%p35 bra 	$L__BB0_15;
$L__BB0_13:
	add.s32 	%r61, %r61, 1;
	setp.eq.s32 	%p36, %r61, %r37;
	@%p36 bra 	$L__BB0_14;
	bra.uni 	$L__BB0_17;
$L__BB0_14:
	ld.param.u32 	%r58, [fwd_patch_param_6];
	mov.u32 	%r49, %nctaid.x;
	add.s32 	%r60, %r60, %r49;
	setp.lt.s32 	%p37, %r60, %r58;
	@%p37 bra 	$L__BB0_6;
	bra.uni 	$L__BB0_4;
$L__BB0_15:
	setp.lt.s32 	%p24, %r5, %r38;
	cvt.rn.f32.s32 	%f21, %r62;
	add.f32 	%f8, %f5, %f21;
	setp.geu.f32 	%p25, %f8, 0f00000000;
	setp.ltu.f32 	%p26, %f8, %f1;
	and.pred  	%p27, %p25, %p26;
	and.pred  	%p28, %p27, %p24;
	@%p28 bra 	$L__BB0_16;
	bra.uni 	$L__BB0_12;
$L__BB0_16:
	add.s32 	%r47, %r25, %r62;
	add.f32 	%f22, %f8, %f3;
	mul.f32 	%f10, %f22, %f2;
	setp.lt.f32 	%p29, %f8, %f1;
	selp.f32 	%f11, %f7, 0f00000000, %p29;
	mov.f32 	%f23, 0f3F800000;
	sub.f32 	%f12, %f23, %f11;
	mad.lo.s32 	%r63, %r47, %r39, %r9;
	mov.u32 	%r64, %r5;
	bra.uni 	$L__BB0_9;
$L__BB0_17:
	setp.lt.s32 	%p23, %r4, %r38;
	@%p23 bra 	$L__BB0_18;
	bra.uni 	$L__BB0_13;
$L__BB0_18:
	add.s32 	%r46, %r61, %r26;
	mad.lo.s32 	%r25, %r46, %r39, %r1;
	mov.u32 	%r62, %r4;
	bra.uni 	$L__BB0_15;
$L__BB0_19:
	ld.param.u32 	%r53, [fwd_patch_param_6];
	setp.ge.s32 	%p3, %r3, %r53;
	@%p3 bra 	$L__BB0_24;
	ld.param.u32 	%r54, [fwd_patch_param_6];
	mul.lo.s32 	%r29, %r59, %r54;
	mov.u32 	%r66, %r3;
$L__BB0_21:
	add.s32 	%r43, %r66, %r29;
	mul.wide.s32 	%rd7, %r43, 8;
	add.s64 	%rd8, %rd1, %rd7;
	ld.global.v2.f32 	{%f13, %f14}, [%rd8];
	cvt.rmi.f32.f32 	%f15, %f14;
	cvt.rmi.f32.f32 	%f16, %f13;
	sub.f32 	%f17, %f14, %f15;
	sub.f32 	%f18, %f13, %f16;
	setp.le.f32 	%p4, %f17, 0f3F800000;
	setp.ge.f32 	%p5, %f17, 0f00000000;
	and.pred  	%p6, %p4, %p5;
	setp.le.f32 	%p7, %f18, 0f3F800000;
	setp.ge.f32 	%p8, %f18, 0f00000000;
	and.pred  	%p9, %p7, %p8;
	and.pred  	%p11, %p6, %p9;
	@%p11 bra 	$L__BB0_23;
	mov.u64 	%rd9, $str;
	cvta.global.u64 	%rd10, %rd9;
	mov.u64 	%rd11, $str$1;
	cvta.global.u64 	%rd12, %rd11;
	mov.u64 	%rd13, __unnamed_1;
	cvta.global.u64 	%rd14, %rd13;
	{ // callseq 0, 0
	.param .b64 param0;
	st.param.b64 	[param0], %rd10;
	.param .b64 param1;
	st.param.b64 	[param1], %rd12;
	.param .b32 param2;
	st.param.b32 	[param2], 85;
	.param .b64 param3;
	st.param.b64 	[param3], %rd14;
	.param .b64 param4;
	st.param.b64 	[param4], 1;
	call.uni 
	__assertfail, 
	(
	param0, 
	param1, 
	param2, 
	param3, 
	param4
	);
	} // callseq 0
$L__BB0_23:
	ld.param.u32 	%r55, [fwd_patch_param_6];
	add.s32 	%r66, %r66, %r6;
	setp.lt.s32 	%p12, %r66, %r55;
	@%p12 bra 	$L__BB0_21;
$L__BB0_24:
	add.s32 	%r59, %r59, %r7;
	setp.lt.s32 	%p13, %r59, %r33;
	@%p13 bra 	$L__BB0_19;
$L__BB0_25:
	ret;

}
	// .globl	adj_patch
.visible .entry adj_patch(
	.param .u64 .ptr .align 1 adj_patch_param_0,
	.param .u64 .ptr .align 1 adj_patch_param_1,
	.param .u64 .ptr .align 1 adj_patch_param_2,
	.param .u32 adj_patch_param_3,
	.param .u32 adj_patch_param_4,
	.param .u32 adj_patch_param_5,
	.param .u32 adj_patch_param_6,
	.param .u32 adj_patch_param_7,
	.param .u32 adj_patch_param_8,
	.param .u32 adj_patch_param_9
)
{
	.reg .pred 	%p<39>;
	.reg .b32 	%r<61>;
	.reg .b32 	%f<51>;
	.reg .b64 	%rd<31>;

	ld.param.u64 	%rd4, [adj_patch_param_0];
	ld.param.u64 	%rd5, [adj_patch_param_1];
	ld.param.u64 	%rd6, [adj_patch_param_2];
	ld.param.u32 	%r33, [adj_patch_param_3];
	ld.param.u32 	%r35, [adj_patch_param_5];
	ld.param.u32 	%r36, [adj_patch_param_6];
	ld.param.u32 	%r37, [adj_patch_param_7];
	ld.param.u32 	%r38, [adj_patch_param_8];
	ld.param.u32 	%r39, [adj_patch_param_9];
	cvta.to.global.u64 	%rd1, %rd6;
	sub.s32 	%r40, %r39, %r38;
	shr.u32 	%r41, %r40, 31;
	add.s32 	%r42, %r40, %r41;
	shr.s32 	%r1, %r42, 1;
	mov.u32 	%r53, %ctaid.y;
	setp.ge.s32 	%p1, %r53, %r33;
	@%p1 bra 	$L__BB1_25;
	ld.param.u32 	%r51, [adj_patch_param_4];
	mov.u32 	%r3, %ctaid.x;
	setp.gt.s32 	%p2, %r37, 0;
	mov.u32 	%r4, %ctaid.z;
	cvt.rn.f32.s32 	%f1, %r51;
	mov.u32 	%r5, %tid.x;
	cvt.rn.f32.s32 	%f2, %r35;
	mov.u32 	%r6, %nctaid.x;
	mov.u32 	%r7, %nctaid.y;
	@%p2 bra 	$L__BB1_2;
	bra.uni 	$L__BB1_19;
$L__BB1_2:
	mov.u32 	%r8, %ntid.x;
	add.s32 	%r9, %r5, %r1;
	cvta.to.global.u64 	%rd2, %rd5;
	cvta.to.global.u64 	%rd3, %rd4;
	mov.u32 	%r10, %nctaid.z;
	mul.wide.s32 	%rd28, %r35, 8;
	mov.u64 	%rd18, $str;
	mov.u64 	%rd20, $str$1;
	mov.u64 	%rd22, __unnamed_1;
$L__BB1_3:
	mov.u32 	%r54, %ctaid.x;
	setp.ge.s32 	%p14, %r54, %r36;
	@%p14 bra 	$L__BB1_18;
	ld.param.u32 	%r52, [adj_patch_param_4];
	mul.lo.s32 	%r44, %r53, %r52;
	cvt.rn.f32.s32 	%f3, %r44;
$L__BB1_5:
	ld.param.u64 	%rd30, [adj_patch_param_2];
	mad.lo.s32 	%r15, %r53, %r36, %r54;
	cvta.to.global.u64 	%rd15, %rd30;
	mul.wide.s32 	%rd16, %r15, 8;
	add.s64 	%rd17, %rd15, %rd16;
	ld.global.v2.f32 	{%f19, %f20}, [%rd17];
	cvt.rmi.f32.f32 	%f4, %f20;
	cvt.rmi.f32.f32 	%f5, %f19;
	sub.f32 	%f6, %f20, %f4;
	sub.f32 	%f7, %f19, %f5;
	setp.le.f32 	%p15, %f6, 0f3F800000;
	setp.ge.f32 	%p16, %f6, 0f00000000;
	and.pred  	%p17, %p15, %p16;
	setp.le.f32 	%p18, %f7, 0f3F800000;
	setp.ge.f32 	%p19, %f7, 0f00000000;
	and.pred  	%p20, %p18, %p19;
	and.pred  	%p22, %p17, %p20;
	@%p22 bra 	$L__BB1_7;
	cvta.global.u64 	%rd19, %rd18;
	cvta.global.u64 	%rd21, %rd20;
	cvta.global.u64 	%rd23, %rd22;
	{ // callseq 3, 0
	.param .b64 param0;
	st.param.b64 	[param0], %rd19;
	.param .b64 param1;
	st.param.b64 	[param1], %rd21;
	.param .b32 param2;
	st.param.b32 	[param2], 85;
	.param .b64 param3;
	st.param.b64 	[param3], %rd23;
	.param .b64 param4;
	st.param.b64 	[param4], 1;
	call.uni 
	__assertfail, 
	(
	param0, 
	param1, 
	param2, 
	param3, 
	param4
	);
	} // callseq 3
$L__BB1_7:
	mul.lo.s32 	%r16, %r15, %r37;
	mov.b32 	%r55, 0;
$L__BB1_8:
	setp.ge.s32 	%p23, %r4, %r38;
	@%p23 bra 	$L__BB1_16;
	add.s32 	%r46, %r55, %r16;
	mad.lo.s32 	%r18, %r46, %r39, %r1;
	mov.u32 	%r56, %r4;
$L__BB1_10:
	setp.ge.s32 	%p24, %r5, %r38;
	cvt.rn.f32.s32 	%f21, %r56;
	add.f32 	%f8, %f5, %f21;
	setp.lt.f32 	%p25, %f8, 0f00000000;
	setp.ge.f32 	%p26, %f8, %f1;
	or.pred  	%p27, %p25, %p26;
	or.pred  	%p28, %p27, %p24;
	@%p28 bra 	$L__BB1_15;
	add.s32 	%r47, %r18, %r56;
	add.f32 	%f22, %f8, %f3;
	mul.f32 	%f9, %f22, %f2;
	setp.lt.f32 	%p29, %f8, %f1;
	selp.f32 	%f10, %f7, 0f00000000, %p29;
	mov.f32 	%f23, 0f3F800000;
	sub.f32 	%f11, %f23, %f10;
	mad.lo.s32 	%r57, %r47, %r39, %r9;
	mov.u32 	%r58, %r5;
$L__BB1_12:
	cvt.rn.f32.s32 	%f24, %r58;
	add.f32 	%f12, %f4, %f24;
	setp.lt.f32 	%p30, %f12, 0f00000000;
	setp.ge.f32 	%p31, %f12, %f2;
	or.pred  	%p32, %p30, %p31;
	@%p32 bra 	$L__BB1_14;
	add.f32 	%f25, %f9, %f12;
	cvt.rzi.s32.f32 	%r48, %f25;
	setp.lt.f32 	%p33, %f12, %f2;
	selp.f32 	%f26, %f6, 0f00000000, %p33;
	mul.wide.s32 	%rd24, %r57, 8;
	add.s64 	%rd25, %rd2, %rd24;
	ld.global.v2.f32 	{%f27, %f28}, [%rd25];
	mov.f32 	%f29, 0f3F800000;
	sub.f32 	%f30, %f29, %f26;
	mul.f32 	%f31, %f11, %f30;
	mul.f32 	%f32, %f11, %f26;
	mul.f32 	%f33, %f10, %f30;
	mul.f32 	%f34, %f10, %f26;
	mul.wide.s32 	%rd26, %r48, 8;
	add.s64 	%rd27, %rd3, %rd26;
	mul.f32 	%f35, %f31, %f27;
	atom.global.add.f32 	%f36, [%rd27], %f35;
	mul.f32 	%f37, %f31, %f28;
	atom.global.add.f32 	%f38, [%rd27+4], %f37;
	mul.f32 	%f39, %f32, %f28;
	atom.global.add.f32 	%f40, [%rd27+12], %f39;
	mul.f32 	%f41, %f32, %f27;
	atom.global.add.f32 	%f42, [%rd27+8], %f41;
	add.s64 	%rd29, %rd27, %rd28;
	mul.f32 	%f43, %f33, %f27;
	atom.global.add.f32 	%f44, [%rd29], %f43;
	mul.f32 	%f45, %f33, %f28;
	atom.global.add.f32 	%f46, [%rd29+4], %f45;
	mul.f32 	%f47, %f34, %f27;
	atom.global.add.f32 	%f48, [%rd29+8], %f47;
	mul.f32 	%f49, %f34, %f28;
	atom.global.add.f32 	%f50, [%rd29+12], %f49;
$L__BB1_14:
	add.s32 	%r58, %r58, %r8;
	add.s32 	%r57, %r57, %r8;
	setp.lt.s32 	%p34, %r58, %r38;
	@%p34 bra 	$L__BB1_12;
$L__BB1_15:
	add.s32 	%r56, %r56, %r10;
	setp.lt.s32 	%p35, %r56, %r38;
	@%p35 bra 	$L__BB1_10;
$L__BB1_16:
	add.s32 	%r55, %r55, 1;
	setp.ne.s32 	%p36, %r55, %r37;
	@%p36 bra 	$L__BB1_8;
	mov.u32 	%r49, %nctaid.x;
	add.s32 	%r54, %r54, %r49;
	setp.lt.s32 	%p37, %r54, %r36;
	@%p37 bra 	$L__BB1_5;
$L__BB1_18:
	mov.u32 	%r50, %nctaid.y;
	add.s32 	%r53, %r53, %r50;
	setp.lt.s32 	%p38, %r53, %r33;
	@%p38 bra 	$L__BB1_3;
	bra.uni 	$L__BB1_25;
$L__BB1_19:
	setp.ge.s32 	%p3, %r3, %r36;
	@%p3 bra 	$L__BB1_24;
	mul.lo.s32 	%r29, %r53, %r36;
	mov.u32 	%r60, %r3;
$L__BB1_21:
	add.s32 	%r43, %r60, %r29;
	mul.wide.s32 	%rd7, %r43, 8;
	add.s64 	%rd8, %rd1, %rd7;
	ld.global.v2.f32 	{%f13, %f14}, [%rd8];
	cvt.rmi.f32.f32 	%f15, %f14;
	cvt.rmi.f32.f32 	%f16, %f13;
	sub.f32 	%f17, %f14, %f15;
	sub.f32 	%f18, %f13, %f16;
	setp.le.f32 	%p4, %f17, 0f3F800000;
	setp.ge.f32 	%p5, %f17, 0f00000000;
	and.pred  	%p6, %p4, %p5;
	setp.le.f32 	%p7, %f18, 0f3F800000;
	setp.ge.f32 	%p8, %f18, 0f00000000;
	and.pred  	%p9, %p7, %p8;
	and.pred  	%p11, %p6, %p9;
	@%p11 bra 	$L__BB1_23;
	mov.u64 	%rd9, $str;
	cvta.global.u64 	%rd10, %rd9;
	mov.u64 	%rd11, $str$1;
	cvta.global.u64 	%rd12, %rd11;
	mov.u64 	%rd13, __unnamed_1;
	cvta.global.u64 	%rd14, %rd13;
	{ // callseq 2, 0
	.param .b64 param0;
	st.param.b64 	[param0], %rd10;
	.param .b64 param1;
	st.param.b64 	[param1], %rd12;
	.param .b32 param2;
	st.param.b32 	[param2], 85;
	.param .b64 param3;
	st.param.b64 	[param3], %rd14;
	.param .b64 param4;
	st.param.b64 	[param4], 1;
	call.uni 
	__assertfail, 
	(
	param0, 
	param1, 
	param2, 
	param3, 
	param4
	);
	} // callseq 2
$L__BB1_23:
	add.s32 	%r60, %r60, %r6;
	setp.lt.s32 	%p12, %r60, %r36;
	@%p12 bra 	$L__BB1_21;
$L__BB1_24:
	add.s32 	%r53, %r53, %r7;
	setp.lt.s32 	%p13, %r53, %r33;
	@%p13 bra 	$L__BB1_19;
$L__BB1_25:
	ret;

}


// ===== COMPILED SASS (sm_100) =====

	.target	sm_100

	.elftype	@"ET_EXEC"


//--------------------- .note.nv.tkinfo           --------------------------
	.section	.note.nv.tkinfo,"",@"SHT_NOTE"
	.sectionflags	@"SHF_NOTE_NV_TKINFO"
	.tkinfo
        /*0018*/ 	.word	0x00000002
        /*0030*/ 	.string	""
        /*0030*/ 	.string	"ptxas"
        /*0030*/ 	.string	"Cuda compilation tools, release 13.0, V13.0.88"
        /*0030*/ 	.string	"Build cuda_13.0.r13.0/compiler.36424714_0"
        /*0030*/ 	.string	"-arch sm_100 -m 64 "



//--------------------- .note.nv.cuinfo           --------------------------
	.section	.note.nv.cuinfo,"",@"SHT_NOTE"
	.sectionflags	@"SHF_NOTE_NV_CUINFO"
        /*0018*/ 	.short	0x0002
        /*001a*/ 	.short	0x0064
        /*001c*/ 	.short	0x0082
	.zero		2


//--------------------- .nv.info                  --------------------------
	.section	.nv.info,"",@"SHT_CUDA_INFO"
	.align	4


	//----- nvinfo : EIATTR_REGCOUNT
	.align		4
        /*0000*/ 	.byte	0x04, 0x2f
        /*0002*/ 	.short	(.L_4 - .L_3)
	.align		4
.L_3:
        /*0004*/ 	.word	index@(fwd_patch)
        /*0008*/ 	.word	0x00000027


	//----- nvinfo : EIATTR_FRAME_SIZE
	.align		4
.L_4:
        /*000c*/ 	.byte	0x04, 0x11
        /*000e*/ 	.short	(.L_6 - .L_5)
	.align		4
.L_5:
        /*0010*/ 	.word	index@(fwd_patch)
        /*0014*/ 	.word	0x00000000


	//----- nvinfo : EIATTR_REGCOUNT
	.align		4
.L_6:
        /*0018*/ 	.byte	0x04, 0x2f
        /*001a*/ 	.short	(.L_8 - .L_7)
	.align		4
.L_7:
        /*001c*/ 	.word	index@(adj_patch)
        /*0020*/ 	.word	0x00000020


	//----- nvinfo : EIATTR_FRAME_SIZE
	.align		4
.L_8:
        /*0024*/ 	.byte	0x04, 0x11
        /*0026*/ 	.short	(.L_10 - .L_9)
	.align		4
.L_9:
        /*0028*/ 	.word	index@(adj_patch)
        /*002c*/ 	.word	0x00000000


	//----- nvinfo : EIATTR_MIN_STACK_SIZE
	.align		4
.L_10:
        /*0030*/ 	.byte	0x04, 0x12
        /*0032*/ 	.short	(.L_12 - .L_11)
	.align		4
.L_11:
        /*0034*/ 	.word	index@(adj_patch)
        /*0038*/ 	.word	0x00000000


	//----- nvinfo : EIATTR_MIN_STACK_SIZE
	.align		4
.L_12:
        /*003c*/ 	.byte	0x04, 0x12
        /*003e*/ 	.short	(.L_14 - .L_13)
	.align		4
.L_13:
        /*0040*/ 	.word	index@(fwd_patch)
        /*0044*/ 	.word	0x00000000
.L_14:


//--------------------- .nv.compat                --------------------------
	.section	.nv.compat,"",@"SHT_CUDA_COMPAT_INFO"
	.align	4
        /*0000*/ 	.byte	0x02, 0x09, 0x00, 0x00, 0x02, 0x02, 0x01, 0x00, 0x02, 0x05, 0x05, 0x00, 0x03, 0x07, 0x01, 0x01
        /*0010*/ 	.byte	0x02, 0x03, 0x00, 0x00, 0x02, 0x06, 0x01, 0x00, 0x04, 0x0b, 0x08, 0x00, 0x09, 0x00, 0x00, 0x00
        /*0020*/ 	.byte	0x00, 0x00, 0x00, 0x00


//--------------------- .nv.info.adj_patch        --------------------------
	.section	.nv.info.adj_patch,"",@"SHT_CUDA_INFO"
	.sectionflags	@""
	.align	4


	//----- nvinfo : EIATTR_CUDA_API_VERSION
	.align		4
        /*0000*/ 	.byte	0x04, 0x37
        /*0002*/ 	.short	(.L_16 - .L_15)
.L_15:
        /*0004*/ 	.word	0x00000082


	//----- nvinfo : EIATTR_KPARAM_INFO
	.align		4
.L_16:
        /*0008*/ 	.byte	0x04, 0x17
        /*000a*/ 	.short	(.L_18 - .L_17)
.L_17:
        /*000c*/ 	.word	0x00000000
        /*0010*/ 	.short	0x0009
        /*0012*/ 	.short	0x0030
        /*0014*/ 	.byte	0x00, 0xf0, 0x11, 0x00


	//----- nvinfo : EIATTR_KPARAM_INFO
	.align		4
.L_18:
        /*0018*/ 	.byte	0x04, 0x17
        /*001a*/ 	.short	(.L_20 - .L_19)
.L_19:
        /*001c*/ 	.word	0x00000000
        /*0020*/ 	.short	0x0008
        /*0022*/ 	.short	0x002c
        /*0024*/ 	.byte	0x00, 0xf0, 0x11, 0x00


	//----- nvinfo : EIATTR_KPARAM_INFO
	.align		4
.L_20:
        /*0028*/ 	.byte	0x04, 0x17
        /*002a*/ 	.short	(.L_22 - .L_21)
.L_21:
        /*002c*/ 	.word	0x00000000
        /*0030*/ 	.short	0x0007
        /*0032*/ 	.short	0x0028
        /*0034*/ 	.byte	0x00, 0xf0, 0x11, 0x00


	//----- nvinfo : EIATTR_KPARAM_INFO
	.align		4
.L_22:
        /*0038*/ 	.byte	0x04, 0x17
        /*003a*/ 	.short	(.L_24 - .L_23)
.L_23:
        /*003c*/ 	.word	0x00000000
        /*0040*/ 	.short	0x0006
        /*0042*/ 	.short	0x0024
        /*0044*/ 	.byte	0x00, 0xf0, 0x11, 0x00


	//----- nvinfo : EIATTR_KPARAM_INFO
	.align		4
.L_24:
        /*0048*/ 	.byte	0x04, 0x17
        /*004a*/ 	.short	(.L_26 - .L_25)
.L_25:
        /*004c*/ 	.word	0x00000000
        /*0050*/ 	.short	0x0005
        /*0052*/ 	.short	0x0020
        /*0054*/ 	.byte	0x00, 0xf0, 0x11, 0x00


	//----- nvinfo : EIATTR_KPARAM_INFO
	.align		4
.L_26:
        /*0058*/ 	.byte	0x04, 0x17
        /*005a*/ 	.short	(.L_28 - .L_27)
.L_27:
        /*005c*/ 	.word	0x00000000
        /*0060*/ 	.short	0x0004
        /*0062*/ 	.short	0x001c
        /*0064*/ 	.byte	0x00, 0xf0, 0x11, 0x00


	//----- nvinfo : EIATTR_KPARAM_INFO
	.align		4
.L_28:
        /*0068*/ 	.byte	0x04, 0x17
        /*006a*/ 	.short	(.L_30 - .L_29)
.L_29:
        /*006c*/ 	.word	0x00000000
        /*0070*/ 	.short	0x0003
        /*0072*/ 	.short	0x0018
        /*0074*/ 	.byte	0x00, 0xf0, 0x11, 0x00


	//----- nvinfo : EIATTR_KPARAM_INFO
	.align		4
.L_30:
        /*0078*/ 	.byte	0x04, 0x17
        /*007a*/ 	.short	(.L_32 - .L_31)
.L_31:
        /*007c*/ 	.word	0x00000000
        /*0080*/ 	.short	0x0002
        /*0082*/ 	.short	0x0010
        /*0084*/ 	.byte	0x00, 0xf5, 0x21, 0x00


	//----- nvinfo : EIATTR_KPARAM_INFO
	.align		4
.L_32:
        /*0088*/ 	.byte	0x04, 0x17
        /*008a*/ 	.short	(.L_34 - .L_33)
.L_33:
        /*008c*/ 	.word	0x00000000
        /*0090*/ 	.short	0x0001
        /*0092*/ 	.short	0x0008
        /*0094*/ 	.byte	0x00, 0xf5, 0x21, 0x00


	//----- nvinfo : EIATTR_KPARAM_INFO
	.align		4
.L_34:
        /*0098*/ 	.byte	0x04, 0x17
        /*009a*/ 	.short	(.L_36 - .L_35)
.L_35:
        /*009c*/ 	.word	0x00000000
        /*00a0*/ 	.short	0x0000
        /*00a2*/ 	.short	0x0000
        /*00a4*/ 	.byte	0x00, 0xf5, 0x21, 0x00


	//----- nvinfo : EIATTR_SPARSE_MMA_MASK
	.align		4
.L_36:
        /*00a8*/ 	.byte	0x03, 0x50
        /*00aa*/ 	.short	0x0000


	//----- nvinfo : EIATTR_MAXREG_COUNT
	.align		4
        /*00ac*/ 	.byte	0x03, 0x1b
        /*00ae*/ 	.short	0x00ff


	//----- nvinfo : EIATTR_EXTERNS
	.align		4
        /*00b0*/ 	.byte	0x04, 0x0f
        /*00b2*/ 	.short	(.L_38 - .L_37)


	//   ....[0]....
	.align		4
.L_37:
        /*00b4*/ 	.word	index@(__assertfail)


	//----- nvinfo : EIATTR_MERCURY_ISA_VERSION
	.align		4
.L_38:
        /*00b8*/ 	.byte	0x03, 0x5f
        /*00ba*/ 	.short	0x0101


	//----- nvinfo : EIATTR_VRC_CTA_INIT_COUNT
	.align		4
        /*00bc*/ 	.byte	0x02, 0x4a
	.zero		1
	.zero		1


	//----- nvinfo : EIATTR_SYSCALL_OFFSETS
	.align		4
        /*00c0*/ 	.byte	0x04, 0x46
        /*00c2*/ 	.short	(.L_40 - .L_39)


	//   ....[0]....
.L_39:
        /*00c4*/ 	.word	0x00000390


	//   ....[1]....
        /*00c8*/ 	.word	0x00000700


	//----- nvinfo : EIATTR_EXIT_INSTR_OFFSETS
	.align		4
.L_40:
        /*00cc*/ 	.byte	0x04, 0x1c
        /*00ce*/ 	.short	(.L_42 - .L_41)


	//   ....[0]....
.L_41:
        /*00d0*/ 	.word	0x00000040


	//   ....[1]....
        /*00d4*/ 	.word	0x00000420


	//   ....[2]....
        /*00d8*/ 	.word	0x00000d30


	//----- nvinfo : EIATTR_CRS_STACK_SIZE
	.align		4
.L_42:
        /*00dc*/ 	.byte	0x04, 0x1e
        /*00de*/ 	.short	(.L_44 - .L_43)
.L_43:
        /*00e0*/ 	.word	0x00000000


	//----- nvinfo : EIATTR_CBANK_PARAM_SIZE
	.align		4
.L_44:
        /*00e4*/ 	.byte	0x03, 0x19
        /*00e6*/ 	.short	0x0034


	//----- nvinfo : EIATTR_PARAM_CBANK
	.align		4
        /*00e8*/ 	.byte	0x04, 0x0a
        /*00ea*/ 	.short	(.L_46 - .L_45)
	.align		4
.L_45:
        /*00ec*/ 	.word	index@(.nv.constant0.adj_patch)
        /*00f0*/ 	.short	0x0380
        /*00f2*/ 	.short	0x0034


	//----- nvinfo : EIATTR_SW_WAR
	.align		4
.L_46:
        /*00f4*/ 	.byte	0x04, 0x36
        /*00f6*/ 	.short	(.L_48 - .L_47)
.L_47:
        /*00f8*/ 	.word	0x00000008
.L_48:


//--------------------- .nv.info.fwd_patch        --------------------------
	.section	.nv.info.fwd_patch,"",@"SHT_CUDA_INFO"
	.sectionflags	@""
	.align	4


	//----- nvinfo : EIATTR_CUDA_API_VERSION
	.align		4
        /*0000*/ 	.byte	0x04, 0x37
        /*0002*/ 	.short	(.L_50 - .L_49)
.L_49:
        /*0004*/ 	.word	0x00000082


	//----- nvinfo : EIATTR_KPARAM_INFO
	.align		4
.L_50:
        /*0008*/ 	.byte	0x04, 0x17
        /*000a*/ 	.short	(.L_52 - .L_51)
.L_51:
        /*000c*/ 	.word	0x00000000
        /*0010*/ 	.short	0x0009
        /*0012*/ 	.short	0x0030
        /*0014*/ 	.byte	0x00, 0xf0, 0x11, 0x00


	//----- nvinfo : EIATTR_KPARAM_INFO
	.align		4
.L_52:
        /*0018*/ 	.byte	0x04, 0x17
        /*001a*/ 	.short	(.L_54 - .L_53)
.L_53:
        /*001c*/ 	.word	0x00000000
        /*0020*/ 	.short	0x0008
        /*0022*/ 	.short	0x002c
        /*0024*/ 	.byte	0x00, 0xf0, 0x11, 0x00


	//----- nvinfo : EIATTR_KPARAM_INFO
	.align		4
.L_54:
        /*0028*/ 	.byte	0x04, 0x17
        /*002a*/ 	.short	(.L_56 - .L_55)
.L_55:
        /*002c*/ 	.word	0x00000000
        /*0030*/ 	.short	0x0007
        /*0032*/ 	.short	0x0028
        /*0034*/ 	.byte	0x00, 0xf0, 0x11, 0x00


	//----- nvinfo : EIATTR_KPARAM_INFO
	.align		4
.L_56:
        /*0038*/ 	.byte	0x04, 0x17
        /*003a*/ 	.short	(.L_58 - .L_57)
.L_57:
        /*003c*/ 	.word	0x00000000
        /*0040*/ 	.short	0x0006
        /*0042*/ 	.short	0x0024
        /*0044*/ 	.byte	0x00, 0xf0, 0x11, 0x00


	//----- nvinfo : EIATTR_KPARAM_INFO
	.align		4
.L_58:
        /*0048*/ 	.byte	0x04, 0x17
        /*004a*/ 	.short	(.L_60 - .L_59)
.L_59:
        /*004c*/ 	.word	0x00000000
        /*0050*/ 	.short	0x0005
        /*0052*/ 	.short	0x0020
        /*0054*/ 	.byte	0x00, 0xf0, 0x11, 0x00


	//----- nvinfo : EIATTR_KPARAM_INFO
	.align		4
.L_60:
        /*0058*/ 	.byte	0x04, 0x17
        /*005a*/ 	.short	(.L_62 - .L_61)
.L_61:
        /*005c*/ 	.word	0x00000000
        /*0060*/ 	.short	0x0004
        /*0062*/ 	.short	0x001c
        /*0064*/ 	.byte	0x00, 0xf0, 0x11, 0x00


	//----- nvinfo : EIATTR_KPARAM_INFO
	.align		4
.L_62:
        /*0068*/ 	.byte	0x04, 0x17
        /*006a*/ 	.short	(.L_64 - .L_63)
.L_63:
        /*006c*/ 	.word	0x00000000
        /*0070*/ 	.short	0x0003
        /*0072*/ 	.short	0x0018
        /*0074*/ 	.byte	0x00, 0xf0, 0x11, 0x00


	//----- nvinfo : EIATTR_KPARAM_INFO
	.align		4
.L_64:
        /*0078*/ 	.byte	0x04, 0x17
        /*007a*/ 	.short	(.L_66 - .L_65)
.L_65:
        /*007c*/ 	.word	0x00000000
        /*0080*/ 	.short	0x0002
        /*0082*/ 	.short	0x0010
        /*0084*/ 	.byte	0x00, 0xf5, 0x21, 0x00


	//----- nvinfo : EIATTR_KPARAM_INFO
	.align		4
.L_66:
        /*0088*/ 	.byte	0x04, 0x17
        /*008a*/ 	.short	(.L_68 - .L_67)
.L_67:
        /*008c*/ 	.word	0x00000000
        /*0090*/ 	.short	0x0001
        /*0092*/ 	.short	0x0008
        /*0094*/ 	.byte	0x00, 0xf5, 0x21, 0x00


	//----- nvinfo : EIATTR_KPARAM_INFO
	.align		4
.L_68:
        /*0098*/ 	.byte	0x04, 0x17
        /*009a*/ 	.short	(.L_70 - .L_69)
.L_69:
        /*009c*/ 	.word	0x00000000
        /*00a0*/ 	.short	0x0000
        /*00a2*/ 	.short	0x0000
        /*00a4*/ 	.byte	0x00, 0xf5, 0x21, 0x00


	//----- nvinfo : EIATTR_SPARSE_MMA_MASK
	.align		4
.L_70:
        /*00a8*/ 	.byte	0x03, 0x50
        /*00aa*/ 	.short	0x0000


	//----- nvinfo : EIATTR_MAXREG_COUNT
	.align		4
        /*00ac*/ 	.byte	0x03, 0x1b
        /*00ae*/ 	.short	0x00ff


	//----- nvinfo : EIATTR_EXTERNS
	.align		4
        /*00b0*/ 	.byte	0x04, 0x0f
        /*00b2*/ 	.short	(.L_72 - .L_71)


	//   ....[0]....
	.align		4
.L_71:
        /*00b4*/ 	.word	index@(__assertfail)


	//----- nvinfo : EIATTR_MERCURY_ISA_VERSION
	.align		4
.L_72:
        /*00b8*/ 	.byte	0x03, 0x5f
        /*00ba*/ 	.short	0x0101


	//----- nvinfo : EIATTR_VRC_CTA_INIT_COUNT
	.align		4
        /*00bc*/ 	.byte	0x02, 0x4a
	.zero		1
	.zero		1


	//----- nvinfo : EIATTR_SYSCALL_OFFSETS
	.align		4
        /*00c0*/ 	.byte	0x04, 0x46
        /*00c2*/ 	.short	(.L_74 - .L_73)


	//   ....[0]....
.L_73:
        /*00c4*/ 	.word	0x00000340


	//   ....[1]....
        /*00c8*/ 	.word	0x000006b0


	//----- nvinfo : EIATTR_EXIT_INSTR_OFFSETS
	.align		4
.L_74:
        /*00cc*/ 	.byte	0x04, 0x1c
        /*00ce*/ 	.short	(.L_76 - .L_75)


	//   ....[0]....
.L_75:
        /*00d0*/ 	.word	0x00000040


	//   ....[1]....
        /*00d4*/ 	.word	0x000003d0


	//   ....[2]....
        /*00d8*/ 	.word	0x00000cf0


	//----- nvinfo : EIATTR_CRS_STACK_SIZE
	.align		4
.L_76:
        /*00dc*/ 	.byte	0x04, 0x1e
        /*00de*/ 	.short	(.L_78 - .L_77)
.L_77:
        /*00e0*/ 	.word	0x00000000


	//----- nvinfo : EIATTR_CBANK_PARAM_SIZE
	.align		4
.L_78:
        /*00e4*/ 	.byte	0x03, 0x19
        /*00e6*/ 	.short	0x0034


	//----- nvinfo : EIATTR_PARAM_CBANK
	.align		4
        /*00e8*/ 	.byte	0x04, 0x0a
        /*00ea*/ 	.short	(.L_80 - .L_79)
	.align		4
.L_79:
        /*00ec*/ 	.word	index@(.nv.constant0.fwd_patch)
        /*00f0*/ 	.short	0x0380
        /*00f2*/ 	.short	0x0034


	//----- nvinfo : EIATTR_SW_WAR
	.align		4
.L_80:
        /*00f4*/ 	.byte	0x04, 0x36
        /*00f6*/ 	.short	(.L_82 - .L_81)
.L_81:
        /*00f8*/ 	.word	0x00000008
.L_82:


//--------------------- .nv.callgraph             --------------------------
	.section	.nv.callgraph,"",@"SHT_CUDA_CALLGRAPH"
	.align	4
	.sectionentsize	8
	.align		4
        /*0000*/ 	.word	0x00000000
	.align		4
        /*0004*/ 	.word	0xffffffff
	.align		4
        /*0008*/ 	.word	index@(adj_patch)
	.align		4
        /*000c*/ 	.word	index@(__assertfail)
	.align		4
        /*0010*/ 	.word	index@(fwd_patch)
	.align		4
        /*0014*/ 	.word	index@(__assertfail)
	.align		4
        /*0018*/ 	.word	0x00000000
	.align		4
        /*001c*/ 	.word	0xfffffffe
	.align		4
        /*0020*/ 	.word	0x00000000
	.align		4
        /*0024*/ 	.word	0xfffffffd
	.align		4
        /*0028*/ 	.word	0x00000000
	.align		4
        /*002c*/ 	.word	0xfffffffc


//--------------------- .nv.constant4             --------------------------
	.section	.nv.constant4,"a",@progbits
	.align	8
	.align		8
.nv.constant4:
        /*0000*/ 	.dword	__assertfail
	.align		8
        /*0008*/ 	.dword	__unnamed_1
	.align		8
        /*0010*/ 	.dword	$str
	.align		8
        /*0018*/ 	.dword	$str$1


//--------------------- .text.adj_patch           --------------------------
	.section	.text.adj_patch,"ax",@progbits
	.align	128
        .global         adj_patch
        .type           adj_patch,@function
        .size           adj_patch,(.L_x_42 - adj_patch)
        .other          adj_patch,@"STO_CUDA_ENTRY STV_DEFAULT"
adj_patch:
.text.adj_patch:
[----:B------:R-:W0:Y:S08]  /*0000*/  LDC R1, c[0x0][0x37c] ;  /* 0x0000df00ff017b82 */ /* 0x000e300000000800 */
[----:B------:R-:W1:Y:S08]  /*0010*/  S2UR UR5, SR_CTAID.Y ;  /* 0x00000000000579c3 */ /* 0x000e700000002600 */
[----:B------:R-:W1:Y:S02]  /*0020*/  LDC R0, c[0x0][0x398] ;  /* 0x0000e600ff007b82 */ /* 0x000e640000000800 */
[----:B-1----:R-:W-:-:S13]  /*0030*/  ISETP.LE.AND P0, PT, R0, UR5, PT ;  /* 0x0000000500007c0c */ /* 0x002fda000bf03270 */
[----:B0-----:R-:W-:Y:S05]  /*0040*/  @P0 EXIT ;  /* 0x000000000000094d */ /* 0x001fea0003800000 */
[----:B------:R-:W0:Y:S01]  /*0050*/  LDCU.64 UR6, c[0x0][0x3a8] ;  /* 0x00007500ff0677ac */ /* 0x000e220008000a00 */
[----:B------:R-:W1:Y:S01]  /*0060*/  S2R R26, SR_TID.X ;  /* 0x00000000001a7919 */ /* 0x000e620000002100 */
[----:B------:R-:W2:Y:S01]  /*0070*/  S2UR UR39, SR_CTAID.Z ;  /* 0x00000000002779c3 */ /* 0x000ea20000002700 */
[----:B------:R-:W-:Y:S01]  /*0080*/  IMAD.U32 R25, RZ, RZ, UR5 ;  /* 0x00000005ff197e24 */ /* 0x000fe2000f8e00ff */
[----:B------:R-:W3:Y:S01]  /*0090*/  LDCU UR4, c[0x0][0x3b0] ;  /* 0x00007600ff0477ac */ /* 0x000ee20008000800 */
[----:B------:R-:W4:Y:S01]  /*00a0*/  LDCU UR40, c[0x0][0x370] ;  /* 0x00006e00ff2877ac */ /* 0x000f220008000800 */
[----:B------:R-:W1:Y:S01]  /*00b0*/  LDCU.64 UR36, c[0x0][0x358] ;  /* 0x00006b00ff2477ac */ /* 0x000e620008000a00 */
[----:B------:R-:W1:Y:S01]  /*00c0*/  LDCU UR41, c[0x0][0x374] ;  /* 0x00006e80ff2977ac */ /* 0x000e620008000800 */
[----:B0-----:R-:W-:Y:S02]  /*00d0*/  UISETP.GT.AND UP0, UPT, UR6, URZ, UPT ;  /* 0x000000ff0600728c */ /* 0x001fe4000bf04270 */
[----:B---3--:R-:W-:-:S04]  /*00e0*/  UIADD3 UR4, UPT, UPT, UR4, -UR7, URZ ;  /* 0x8000000704047290 */ /* 0x008fc8000fffe0ff */
[----:B------:R-:W-:-:S04]  /*00f0*/  ULEA.HI UR38, UR4, UR4, URZ, 0x1 ;  /* 0x0000000404267291 */ /* 0x000fc8000f8f08ff */
[----:B------:R-:W-:Y:S01]  /*0100*/  USHF.R.S32.HI UR38, URZ, 0x1, UR38 ;  /* 0x00000001ff267899 */ /* 0x000fe20008011426 */
[----:B--2-4-:R-:W-:Y:S11]  /*0110*/  BRA.U UP0, `(.L_x_0) ;  /* 0x0000000100c47547 */ /* 0x014ff6000b800000 */
[----:B------:R-:W0:Y:S01]  /*0120*/  S2UR UR38, SR_CTAID.X ;  /* 0x00000000002679c3 */ /* 0x000e220000002500 */
[----:B------:R-:W2:Y:S02]  /*0130*/  LDCU UR39, c[0x0][0x3a4] ;  /* 0x00007480ff2777ac */ /* 0x000ea40008000800 */
.L_x_5:
[----:B------:R-:W0:Y:S02]  /*0140*/  LDCU UR4, c[0x0][0x3a4] ;  /* 0x00007480ff0477ac */ /* 0x000e240008000800 */
[----:B0-----:R-:W-:-:S09]  /*0150*/  UISETP.GE.AND UP0, UPT, UR38, UR4, UPT ;  /* 0x000000042600728c */ /* 0x001fd2000bf06270 */
[----:B------:R-:W-:Y:S05]  /*0160*/  BRA.U UP0, `(.L_x_1) ;  /* 0x00000001009c7547 */ /* 0x000fea000b800000 */
[----:B------:R-:W-:Y:S01]  /*0170*/  BSSY.RECONVERGENT B7, `(.L_x_1) ;  /* 0x0000026000077945 */ /* 0x000fe20003800200 */
[----:B------:R-:W-:-:S07]  /*0180*/  MOV R16, UR38 ;  /* 0x0000002600107c02 */ /* 0x000fce0008000f00 */
.L_x_4:
[----:B------:R-:W0:Y:S01]  /*0190*/  LDC.64 R2, c[0x0][0x390] ;  /* 0x0000e400ff027b82 */ /* 0x000e220000000a00 */
[----:B--2---:R-:W-:-:S04]  /*01a0*/  IMAD R5, R25, UR39, R16 ;  /* 0x0000002719057c24 */ /* 0x004fc8000f8e0210 */
[----:B0-----:R-:W-:-:S06]  /*01b0*/  IMAD.WIDE R2, R5, 0x8, R2 ;  /* 0x0000000805027825 */ /* 0x001fcc00078e0202 */
[----:B-1----:R-:W2:Y:S01]  /*01c0*/  LDG.E.64 R2, desc[UR36][R2.64] ;  /* 0x0000002402027981 */ /* 0x002ea2000c1e1b00 */
[----:B------:R-:W-:Y:S01]  /*01d0*/  VIADD R16, R16, UR40 ;  /* 0x0000002810107c36 */ /* 0x000fe20008000000 */
[----:B------:R-:W-:Y:S04]  /*01e0*/  BSSY.RECONVERGENT B6, `(.L_x_2) ;  /* 0x000001c000067945 */ /* 0x000fe80003800200 */
[----:B------:R-:W-:-:S04]  /*01f0*/  ISETP.GE.AND P2, PT, R16, UR39, PT ;  /* 0x0000002710007c0c */ /* 0x000fc8000bf46270 */
[----:B------:R-:W-:Y:S01]  /*0200*/  P2R R17, PR, RZ, 0x4 ;  /* 0x00000004ff117803 */ /* 0x000fe20000000000 */
[----:B--2---:R-:W0:Y:S08]  /*0210*/  FRND.FLOOR R0, R3 ;  /* 0x0000000300007307 */ /* 0x004e300000205000 */
[----:B------:R-:W1:Y:S01]  /*0220*/  FRND.FLOOR R5, R2 ;  /* 0x0000000200057307 */ /* 0x000e620000205000 */
[----:B0-----:R-:W-:-:S05]  /*0230*/  FADD R0, R3, -R0 ;  /* 0x8000000003007221 */ /* 0x001fca0000000000 */
[----:B------:R-:W-:Y:S01]  /*0240*/  FSETP.GE.AND P1, PT, R0, RZ, PT ;  /* 0x000000ff0000720b */ /* 0x000fe20003f26000 */
[----:B-1----:R-:W-:-:S03]  /*0250*/  FADD R5, R2, -R5 ;  /* 0x8000000502057221 */ /* 0x002fc60000000000 */
[----:B------:R-:W-:Y:S02]  /*0260*/  FSETP.LE.AND P1, PT, R0, 1, P1 ;  /* 0x3f8000000000780b */ /* 0x000fe40000f23000 */
[----:B------:R-:W-:-:S04]  /*0270*/  FSETP.GE.AND P0, PT, R5, RZ, PT ;  /* 0x000000ff0500720b */ /* 0x000fc80003f06000 */
[----:B------:R-:W-:-:S13]  /*0280*/  FSETP.LE.AND P0, PT, R5, 1, P0 ;  /* 0x3f8000000500780b */ /* 0x000fda0000703000 */
[----:B------:R-:W-:Y:S05]  /*0290*/  @P0 BRA P1, `(.L_x_3) ;  /* 0x0000000000400947 */ /* 0x000fea0000800000 */
[----:B------:R-:W-:Y:S01]  /*02a0*/  MOV R2, 0x0 ;  /* 0x0000000000027802 */ /* 0x000fe20000000f00 */
[----:B------:R-:W0:Y:S01]  /*02b0*/  LDCU.64 UR4, c[0x4][0x10] ;  /* 0x01000200ff0477ac */ /* 0x000e220008000a00 */
[----:B------:R-:W-:Y:S02]  /*02c0*/  HFMA2 R8, -RZ, RZ, 0, 5.066394805908203125e-06 ;  /* 0x00000055ff087431 */ /* 0x000fe400000001ff */
[----:B------:R-:W-:Y:S01]  /*02d0*/  IMAD.MOV.U32 R12, RZ, RZ, 0x1 ;  /* 0x00000001ff0c7424 */ /* 0x000fe200078e00ff */
[----:B------:R-:W-:Y:S01]  /*02e0*/  MOV R13, RZ ;  /* 0x000000ff000d7202 */ /* 0x000fe20000000f00 */
[----:B------:R-:W1:Y:S01]  /*02f0*/  LDCU.64 UR6, c[0x4][0x18] ;  /* 0x01000300ff0677ac */ /* 0x000e620008000a00 */
[----:B------:R-:W2:Y:S01]  /*0300*/  LDC.64 R2, c[0x4][R2] ;  /* 0x0100000002027b82 */ /* 0x000ea20000000a00 */
[----:B------:R-:W3:Y:S01]  /*0310*/  LDCU.64 UR8, c[0x4][0x8] ;  /* 0x01000100ff0877ac */ /* 0x000ee20008000a00 */
[----:B0-----:R-:W-:Y:S01]  /*0320*/  MOV R4, UR4 ;  /* 0x0000000400047c02 */ /* 0x001fe20008000f00 */
[----:B------:R-:W-:Y:S01]  /*0330*/  IMAD.U32 R5, RZ, RZ, UR5 ;  /* 0x00000005ff057e24 */ /* 0x000fe2000f8e00ff */
[----:B-1----:R-:W-:Y:S01]  /*0340*/  MOV R6, UR6 ;  /* 0x0000000600067c02 */ /* 0x002fe20008000f00 */
[----:B------:R-:W-:Y:S01]  /*0350*/  IMAD.U32 R7, RZ, RZ, UR7 ;  /* 0x00000007ff077e24 */ /* 0x000fe2000f8e00ff */
[----:B---3--:R-:W-:Y:S01]  /*0360*/  MOV R10, UR8 ;  /* 0x00000008000a7c02 */ /* 0x008fe20008000f00 */
[----:B------:R-:W-:-:S07]  /*0370*/  IMAD.U32 R11, RZ, RZ, UR9 ;  /* 0x00000009ff0b7e24 */ /* 0x000fce000f8e00ff */
[----:B------:R-:W-:-:S07]  /*0380*/  LEPC R20, `(.L_x_3) ;  /* 0x000000001014794e */ /* 0x000fce0000000000 */
[----:B--2---:R-:W-:Y:S05]  /*0390*/  CALL.ABS.NOINC R2 ;  /* 0x0000000002007343 */ /* 0x004fea0003c00000 */
.L_x_3:
[----:B------:R-:W-:Y:S05]  /*03a0*/  BSYNC.RECONVERGENT B6 ;  /* 0x0000000000067941 */ /* 0x000fea0003800200 */
.L_x_2:
[----:B------:R-:W-:-:S13]  /*03b0*/  ISETP.NE.AND P6, PT, R17, RZ, PT ;  /* 0x000000ff1100720c */ /* 0x000fda0003fc5270 */
[----:B------:R-:W-:Y:S05]  /*03c0*/  @!P6 BRA `(.L_x_4) ;  /* 0xfffffffc0070e947 */ /* 0x000fea000383ffff */
[----:B------:R-:W-:Y:S05]  /*03d0*/  BSYNC.RECONVERGENT B7 ;  /* 0x0000000000077941 */ /* 0x000fea0003800200 */
.L_x_1:
[----:B------:R-:W0:Y:S01]  /*03e0*/  LDCU UR4, c[0x0][0x398] ;  /* 0x00007300ff0477ac */ /* 0x000e220008000800 */
[----:B-1----:R-:W-:-:S05]  /*03f0*/  VIADD R25, R25, UR41 ;  /* 0x0000002919197c36 */ /* 0x002fca0008000000 */
[----:B0-----:R-:W-:-:S13]  /*0400*/  ISETP.GE.AND P0, PT, R25, UR4, PT ;  /* 0x0000000419007c0c */ /* 0x001fda000bf06270 */
[----:B------:R-:W-:Y:S05]  /*0410*/  @!P0 BRA `(.L_x_5) ;  /* 0xfffffffc00488947 */ /* 0x000fea000383ffff */
[----:B--2---:R-:W-:Y:S05]  /*0420*/  EXIT ;  /* 0x000000000000794d */ /* 0x004fea0003800000 */
.L_x_0:
[----:B------:R-:W0:Y:S01]  /*0430*/  LDCU UR4, c[0x0][0x3a0] ;  /* 0x00007400ff0477ac */ /* 0x000e220008000800 */
[----:B------:R-:W2:Y:S01]  /*0440*/  LDCU UR5, c[0x0][0x39c] ;  /* 0x00007380ff0577ac */ /* 0x000ea20008000800 */
[----:B------:R-:W3:Y:S01]  /*0450*/  LDCU UR40, c[0x0][0x360] ;  /* 0x00006c00ff2877ac */ /* 0x000ee20008000800 */
[----:B-1----:R-:W1:Y:S01]  /*0460*/  LDCU UR41, c[0x0][0x378] ;  /* 0x00006f00ff2977ac */ /* 0x002e620008000800 */
[----:B0-----:R-:W-:Y:S02]  /*0470*/  I2FP.F32.S32 R24, UR4 ;  /* 0x0000000400187c45 */ /* 0x001fe40008201400 */
[----:B--23--:R-:W-:-:S07]  /*0480*/  I2FP.F32.S32 R23, UR5 ;  /* 0x0000000500177c45 */ /* 0x00cfce0008201400 */
.L_x_19:
[----:B0-----:R-:W0:Y:S01]  /*0490*/  S2UR UR4, SR_CTAID.X ;  /* 0x00000000000479c3 */ /* 0x001e220000002500 */
[----:B------:R-:W0:Y:S02]  /*04a0*/  LDCU UR5, c[0x0][0x3a4] ;  /* 0x00007480ff0577ac */ /* 0x000e240008000800 */
[----:B0-----:R-:W-:-:S09]  /*04b0*/  UISETP.GE.AND UP0, UPT, UR4, UR5, UPT ;  /* 0x000000050400728c */ /* 0x001fd2000bf06270 */
[----:B------:R-:W-:Y:S05]  /*04c0*/  BRA.U UP0, `(.L_x_6) ;  /* 0x0000000900047547 */ /* 0x000fea000b800000 */
[----:B------:R-:W0:Y:S01]  /*04d0*/  LDCU UR5, c[0x0][0x39c] ;  /* 0x00007380ff0577ac */ /* 0x000e220008000800 */
[----:B------:R-:W-:Y:S01]  /*04e0*/  BSSY.RECONVERGENT B7, `(.L_x_6) ;  /* 0x000007f000077945 */ /* 0x000fe20003800200 */
[----:B------:R-:W-:Y:S01]  /*04f0*/  MOV R22, UR4 ;  /* 0x0000000400167c02 */ /* 0x000fe20008000f00 */
[----:B0-----:R-:W-:-:S05]  /*0500*/  IMAD R19, R25, UR5, RZ ;  /* 0x0000000519137c24 */ /* 0x001fca000f8e02ff */
[----:B------:R-:W-:-:S07]  /*0510*/  I2FP.F32.S32 R19, R19 ;  /* 0x0000001300137245 */ /* 0x000fce0000201400 */
.L_x_18:
[----:B0-----:R-:W0:Y:S01]  /*0520*/  LDC.64 R4, c[0x0][0x390] ;  /* 0x0000e400ff047b82 */ /* 0x001e220000000a00 */
[----:B------:R-:W2:Y:S02]  /*0530*/  LDCU UR4, c[0x0][0x3a4] ;  /* 0x00007480ff0477ac */ /* 0x000ea40008000800 */
[----:B--2---:R-:W-:-:S04]  /*0540*/  IMAD R3, R25, UR4, R22 ;  /* 0x0000000419037c24 */ /* 0x004fc8000f8e0216 */
[----:B0-----:R-:W-:-:S06]  /*0550*/  IMAD.WIDE R4, R3, 0x8, R4 ;  /* 0x0000000803047825 */ /* 0x001fcc00078e0204 */
[----:B------:R-:W2:Y:S01]  /*0560*/  LDG.E.64 R4, desc[UR36][R4.64] ;  /* 0x0000002404047981 */ /* 0x000ea2000c1e1b00 */
[----:B------:R-:W-:Y:S01]  /*0570*/  BSSY.RECONVERGENT B6, `(.L_x_7) ;  /* 0x000001a000067945 */ /* 0x000fe20003800200 */
[----:B--2---:R-:W0:Y:S08]  /*0580*/  FRND.FLOOR R18, R5 ;  /* 0x0000000500127307 */ /* 0x004e300000205000 */
[----:B------:R-:W2:Y:S01]  /*0590*/  FRND.FLOOR R17, R4 ;  /* 0x0000000400117307 */ /* 0x000ea20000205000 */
[----:B0-----:R-:W-:-:S05]  /*05a0*/  FADD R16, R5, -R18 ;  /* 0x8000001205107221 */ /* 0x001fca0000000000 */
[----:B------:R-:W-:Y:S01]  /*05b0*/  FSETP.GE.AND P0, PT, R16, RZ, PT ;  /* 0x000000ff1000720b */ /* 0x000fe20003f06000 */
[----:B--2---:R-:W-:-:S03]  /*05c0*/  FADD R2, R4, -R17 ;  /* 0x8000001104027221 */ /* 0x004fc60000000000 */
[----:B------:R-:W-:Y:S02]  /*05d0*/  FSETP.LE.AND P0, PT, R16, 1, P0 ;  /* 0x3f8000001000780b */ /* 0x000fe40000703000 */
[----:B------:R-:W-:-:S04]  /*05e0*/  FSETP.GE.AND P1, PT, R2, RZ, PT ;  /* 0x000000ff0200720b */ /* 0x000fc80003f26000 */
[----:B------:R-:W-:-:S13]  /*05f0*/  FSETP.LE.AND P1, PT, R2, 1, P1 ;  /* 0x3f8000000200780b */ /* 0x000fda0000f23000 */
[----:B------:R-:W-:Y:S05]  /*0600*/  @P1 BRA P0, `(.L_x_8) ;  /* 0x0000000000401947 */ /* 0x000fea0000000000 */
[----:B------:R-:W-:Y:S01]  /*0610*/  MOV R14, 0x0 ;  /* 0x00000000000e7802 */ /* 0x000fe20000000f00 */
[----:B------:R-:W0:Y:S01]  /*0620*/  LDCU.64 UR4, c[0x4][0x10] ;  /* 0x01000200ff0477ac */ /* 0x000e220008000a00 */
[----:B------:R-:W-:Y:S02]  /*0630*/  HFMA2 R12, -RZ, RZ, 0, 5.9604644775390625e-08 ;  /* 0x00000001ff0c7431 */ /* 0x000fe400000001ff */
[----:B------:R-:W-:Y:S01]  /*0640*/  IMAD.MOV.U32 R8, RZ, RZ, 0x55 ;  /* 0x00000055ff087424 */ /* 0x000fe200078e00ff */
[----:B------:R-:W2:Y:S01]  /*0650*/  LDCU.64 UR6, c[0x4][0x18] ;  /* 0x01000300ff0677ac */ /* 0x000ea20008000a00 */
[----:B------:R-:W3:Y:S01]  /*0660*/  LDC.64 R14, c[0x4][R14] ;  /* 0x010000000e0e7b82 */ /* 0x000ee20000000a00 */
[----:B------:R-:W-:Y:S01]  /*0670*/  IMAD.MOV.U32 R13, RZ, RZ, RZ ;  /* 0x000000ffff0d7224 */ /* 0x000fe200078e00ff */
[----:B------:R-:W4:Y:S01]  /*0680*/  LDCU.64 UR8, c[0x4][0x8] ;  /* 0x01000100ff0877ac */ /* 0x000f220008000a00 */
[----:B0-----:R-:W-:Y:S01]  /*0690*/  IMAD.U32 R4, RZ, RZ, UR4 ;  /* 0x00000004ff047e24 */ /* 0x001fe2000f8e00ff */
[----:B------:R-:W-:Y:S01]  /*06a0*/  MOV R5, UR5 ;  /* 0x0000000500057c02 */ /* 0x000fe20008000f00 */
[----:B--2---:R-:W-:Y:S01]  /*06b0*/  IMAD.U32 R6, RZ, RZ, UR6 ;  /* 0x00000006ff067e24 */ /* 0x004fe2000f8e00ff */
[----:B------:R-:W-:Y:S01]  /*06c0*/  MOV R7, UR7 ;  /* 0x0000000700077c02 */ /* 0x000fe20008000f00 */
[----:B----4-:R-:W-:Y:S01]  /*06d0*/  IMAD.U32 R10, RZ, RZ, UR8 ;  /* 0x00000008ff0a7e24 */ /* 0x010fe2000f8e00ff */
[----:B------:R-:W-:-:S07]  /*06e0*/  MOV R11, UR9 ;  /* 0x00000009000b7c02 */ /* 0x000fce0008000f00 */
[----:B------:R-:W-:-:S07]  /*06f0*/  LEPC R20, `(.L_x_8) ;  /* 0x000000001014794e */ /* 0x000fce0000000000 */
[----:B-1-3--:R-:W-:Y:S05]  /*0700*/  CALL.ABS.NOINC R14 ;  /* 0x000000000e007343 */ /* 0x00afea0003c00000 */
.L_x_8:
[----:B-1----:R-:W-:Y:S05]  /*0710*/  BSYNC.RECONVERGENT B6 ;  /* 0x0000000000067941 */ /* 0x002fea0003800200 */
.L_x_7:
[----:B------:R-:W-:Y:S01]  /*0720*/  BSSY.RECONVERGENT B0, `(.L_x_9) ;  /* 0x0000055000007945 */ /* 0x000fe20003800200 */
[----:B------:R-:W-:-:S07]  /*0730*/  MOV R11, RZ ;  /* 0x000000ff000b7202 */ /* 0x000fce0000000f00 */
.L_x_17:
[----:B0-----:R-:W0:Y:S02]  /*0740*/  LDCU UR4, c[0x0][0x3ac] ;  /* 0x00007580ff0477ac */ /* 0x001e240008000800 */
[----:B0-----:R-:W-:-:S09]  /*0750*/  UISETP.GE.AND UP0, UPT, UR39, UR4, UPT ;  /* 0x000000042700728c */ /* 0x001fd2000bf06270 */
[----:B------:R-:W-:Y:S05]  /*0760*/  BRA.U UP0, `(.L_x_10) ;  /* 0x0000000500307547 */ /* 0x000fea000b800000 */
[----:B------:R-:W0:Y:S01]  /*0770*/  LDCU UR5, c[0x0][0x3a4] ;  /* 0x00007480ff0577ac */ /* 0x000e220008000800 */
[----:B------:R-:W1:Y:S01]  /*0780*/  LDC R3, c[0x0][0x3b0] ;  /* 0x0000ec00ff037b82 */ /* 0x000e620000000800 */
[----:B------:R-:W-:Y:S01]  /*0790*/  BSSY.RECONVERGENT B1, `(.L_x_10) ;  /* 0x0000049000017945 */ /* 0x000fe20003800200 */
[----:B------:R-:W-:Y:S01]  /*07a0*/  IMAD.U32 R10, RZ, RZ, UR39 ;  /* 0x00000027ff0a7e24 */ /* 0x000fe2000f8e00ff */
[----:B------:R-:W2:Y:S01]  /*07b0*/  LDCU UR4, c[0x0][0x3a8] ;  /* 0x00007500ff0477ac */ /* 0x000ea20008000800 */
[----:B0-----:R-:W-:-:S04]  /*07c0*/  IMAD R0, R25, UR5, R22 ;  /* 0x0000000519007c24 */ /* 0x001fc8000f8e0216 */
[----:B--2---:R-:W-:-:S04]  /*07d0*/  IMAD R0, R0, UR4, R11 ;  /* 0x0000000400007c24 */ /* 0x004fc8000f8e020b */
[----:B-1----:R-:W-:-:S07]  /*07e0*/  IMAD R0, R0, R3, UR38 ;  /* 0x0000002600007e24 */ /* 0x002fce000f8e0203 */
.L_x_16:
[----:B0-----:R-:W0:Y:S01]  /*07f0*/  LDCU UR4, c[0x0][0x3ac] ;  /* 0x00007580ff0477ac */ /* 0x001e220008000800 */
[----:B------:R-:W-:Y:S01]  /*0800*/  I2FP.F32.S32 R4, R10 ;  /* 0x0000000a00047245 */ /* 0x000fe20000201400 */
[----:B------:R-:W-:Y:S04]  /*0810*/  BSSY.RECONVERGENT B2, `(.L_x_11) ;  /* 0x000003d000027945 */ /* 0x000fe80003800200 */
[----:B------:R-:W-:-:S05]  /*0820*/  FADD R6, R17, R4 ;  /* 0x0000000411067221 */ /* 0x000fca0000000000 */
[----:B------:R-:W-:-:S04]  /*0830*/  FSETP.GE.AND P0, PT, R6, R23, PT ;  /* 0x000000170600720b */ /* 0x000fc80003f06000 */
[----:B------:R-:W-:Y:S02]  /*0840*/  FSETP.LT.OR P0, PT, R17, -R4, P0 ;  /* 0x800000041100720b */ /* 0x000fe40000701400 */
[----:B0-----:R-:W-:-:S04]  /*0850*/  MOV R3, UR4 ;  /* 0x0000000400037c02 */ /* 0x001fc80008000f00 */
[----:B------:R-:W-:-:S13]  /*0860*/  ISETP.GE.OR P0, PT, R26, R3, P0 ;  /* 0x000000031a00720c */ /* 0x000fda0000706670 */
[----:B------:R-:W-:Y:S05]  /*0870*/  @P0 BRA `(.L_x_12) ;  /* 0x0000000000d80947 */ /* 0x000fea0003800000 */
[----:B------:R-:W0:Y:S01]  /*0880*/  LDC R3, c[0x0][0x3ac] ;  /* 0x0000eb00ff037b82 */ /* 0x000e220000000800 */
[----:B------:R-:W1:Y:S01]  /*0890*/  LDCU UR4, c[0x0][0x3b0] ;  /* 0x00007600ff0477ac */ /* 0x000e620008000800 */
[----:B------:R-:W-:Y:S01]  /*08a0*/  FSETP.GEU.AND P0, PT, R6, R23, PT ;  /* 0x000000170600720b */ /* 0x000fe20003f0e000 */
[----:B------:R-:W-:Y:S01]  /*08b0*/  VIADD R4, R26, UR38 ;  /* 0x000000261a047c36 */ /* 0x000fe20008000000 */
[----:B------:R-:W-:Y:S01]  /*08c0*/  IADD3 R13, PT, PT, R0, R10, RZ ;  /* 0x0000000a000d7210 */ /* 0x000fe20007ffe0ff */
[----:B------:R-:W-:Y:S01]  /*08d0*/  FADD R15, R19, R6 ;  /* 0x00000006130f7221 */ /* 0x000fe20000000000 */
[----:B------:R-:W-:Y:S01]  /*08e0*/  FSEL R12, R2, RZ, !P0 ;  /* 0x000000ff020c7208 */ /* 0x000fe20004000000 */
[----:B------:R-:W-:Y:S02]  /*08f0*/  IMAD.MOV.U32 R14, RZ, RZ, R26 ;  /* 0x000000ffff0e7224 */ /* 0x000fe400078e001a */
[----:B------:R-:W-:Y:S02]  /*0900*/  FMUL R15, R15, R24 ;  /* 0x000000180f0f7220 */ /* 0x000fe40000400000 */
[----:B------:R-:W-:Y:S01]  /*0910*/  FADD R20, -R12, 1 ;  /* 0x3f8000000c147421 */ /* 0x000fe20000000100 */
[----:B-1----:R-:W-:-:S07]  /*0920*/  IMAD R13, R13, UR4, R4 ;  /* 0x000000040d0d7c24 */ /* 0x002fce000f8e0204 */
.L_x_15:
[----:B0-----:R-:W-:Y:S01]  /*0930*/  I2FP.F32.S32 R5, R14 ;  /* 0x0000000e00057245 */ /* 0x001fe20000201400 */
[----:B------:R-:W-:Y:S01]  /*0940*/  BSSY.RECONVERGENT B3, `(.L_x_13) ;  /* 0x0000027000037945 */ /* 0x000fe20003800200 */
[----:B------:R-:W-:-:S03]  /*0950*/  IADD3 R14, PT, PT, R14, UR40, RZ ;  /* 0x000000280e0e7c10 */ /* 0x000fc6000fffe0ff */
[----:B------:R-:W-:Y:S01]  /*0960*/  FADD R9, R18, R5 ;  /* 0x0000000512097221 */ /* 0x000fe20000000000 */
[----:B0-----:R-:W-:-:S04]  /*0970*/  ISETP.GE.AND P1, PT, R14, R3, PT ;  /* 0x000000030e00720c */ /* 0x001fc80003f26270 */
[----:B------:R-:W-:-:S04]  /*0980*/  FSETP.GE.AND P0, PT, R9, R24, PT ;  /* 0x000000180900720b */ /* 0x000fc80003f06000 */
[----:B------:R-:W-:-:S13]  /*0990*/  FSETP.LT.OR P0, PT, R18, -R5, P0 ;  /* 0x800000051200720b */ /* 0x000fda0000701400 */
[----:B------:R-:W-:Y:S05]  /*09a0*/  @P0 BRA `(.L_x_14) ;  /* 0x0000000000800947 */ /* 0x000fea0003800000 */
[----:B------:R-:W0:Y:S08]  /*09b0*/  LDC.64 R4, c[0x0][0x388] ;  /* 0x0000e200ff047b82 */ /* 0x000e300000000a00 */
[----:B------:R-:W1:Y:S01]  /*09c0*/  LDC.64 R6, c[0x0][0x380] ;  /* 0x0000e000ff067b82 */ /* 0x000e620000000a00 */
[----:B0-----:R-:W-:-:S06]  /*09d0*/  IMAD.WIDE R4, R13, 0x8, R4 ;  /* 0x000000080d047825 */ /* 0x001fcc00078e0204 */
[----:B------:R-:W2:Y:S01]  /*09e0*/  LDG.E.64 R4, desc[UR36][R4.64] ;  /* 0x0000002404047981 */ /* 0x000ea2000c1e1b00 */
[----:B------:R-:W-:Y:S01]  /*09f0*/  FADD R8, R15, R9 ;  /* 0x000000090f087221 */ /* 0x000fe20000000000 */
[----:B------:R-:W-:-:S03]  /*0a00*/  FSETP.GEU.AND P0, PT, R9, R24, PT ;  /* 0x000000180900720b */ /* 0x000fc60003f0e000 */
[----:B------:R0:W1:Y:S01]  /*0a10*/  F2I.TRUNC.NTZ R27, R8 ;  /* 0x00000008001b7305 */ /* 0x000062000020f100 */
[----:B------:R-:W-:-:S05]  /*0a20*/  FSEL R21, R16, RZ, !P0 ;  /* 0x000000ff10157208 */ /* 0x000fca0004000000 */
[----:B------:R-:W-:Y:S01]  /*0a30*/  FADD R9, -R21, 1 ;  /* 0x3f80000015097421 */ /* 0x000fe20000000100 */
[----:B0-----:R-:W0:Y:S01]  /*0a40*/  LDC R8, c[0x0][0x3a0] ;  /* 0x0000e800ff087b82 */ /* 0x001e220000000800 */
[----:B-1----:R-:W-:-:S04]  /*0a50*/  IMAD.WIDE R6, R27, 0x8, R6 ;  /* 0x000000081b067825 */ /* 0x002fc800078e0206 */
[----:B------:R-:W-:-:S04]  /*0a60*/  FMUL R27, R20, R9 ;  /* 0x00000009141b7220 */ /* 0x000fc80000400000 */
[-C--:B--2---:R-:W-:Y:S01]  /*0a70*/  FMUL R29, R4, R27.reuse ;  /* 0x0000001b041d7220 */ /* 0x084fe20000400000 */
[----:B------:R-:W-:Y:S01]  /*0a80*/  FMUL R28, R5, R27 ;  /* 0x0000001b051c7220 */ /* 0x000fe20000400000 */
[----:B------:R-:W-:-:S03]  /*0a90*/  FMUL R27, R20, R21 ;  /* 0x00000015141b7220 */ /* 0x000fc60000400000 */
[----:B------:R1:W-:Y:S04]  /*0aa0*/  REDG.E.ADD.F32.FTZ.RN.STRONG.GPU desc[UR36][R6.64], R29 ;  /* 0x0000001d060079a6 */ /* 0x0003e8000c12f324 */
[----:B------:R-:W-:Y:S01]  /*0ab0*/  REDG.E.ADD.F32.FTZ.RN.STRONG.GPU desc[UR36][R6.64+0x4], R28 ;  /* 0x0000041c060079a6 */ /* 0x000fe2000c12f324 */
[-C--:B-1----:R-:W-:Y:S01]  /*0ac0*/  FMUL R29, R5, R27.reuse ;  /* 0x0000001b051d7220 */ /* 0x082fe20000400000 */
[----:B------:R-:W-:-:S04]  /*0ad0*/  FMUL R27, R4, R27 ;  /* 0x0000001b041b7220 */ /* 0x000fc80000400000 */
[----:B------:R-:W-:Y:S01]  /*0ae0*/  REDG.E.ADD.F32.FTZ.RN.STRONG.GPU desc[UR36][R6.64+0xc], R29 ;  /* 0x00000c1d060079a6 */ /* 0x000fe2000c12f324 */
[----:B------:R-:W-:-:S03]  /*0af0*/  FMUL R21, R12, R21 ;  /* 0x000000150c157220 */ /* 0x000fc60000400000 */
[----:B------:R1:W-:Y:S02]  /*0b00*/  REDG.E.ADD.F32.FTZ.RN.STRONG.GPU desc[UR36][R6.64+0x8], R27 ;  /* 0x0000081b060079a6 */ /* 0x0003e4000c12f324 */
[----:B-1----:R-:W-:Y:S01]  /*0b10*/  FMUL R27, R12, R9 ;  /* 0x000000090c1b7220 */ /* 0x002fe20000400000 */
[----:B0-----:R-:W-:-:S04]  /*0b20*/  IMAD.WIDE R8, R8, 0x8, R6 ;  /* 0x0000000808087825 */ /* 0x001fc800078e0206 */
[CC--:B------:R-:W-:Y:S01]  /*0b30*/  FMUL R29, R4.reuse, R27.reuse ;  /* 0x0000001b041d7220 */ /* 0x0c0fe20000400000 */
[C---:B------:R-:W-:Y:S01]  /*0b40*/  FMUL R28, R5.reuse, R27 ;  /* 0x0000001b051c7220 */ /* 0x040fe20000400000 */
[-C--:B------:R-:W-:Y:S01]  /*0b50*/  FMUL R4, R4, R21.reuse ;  /* 0x0000001504047220 */ /* 0x080fe20000400000 */
[----:B------:R-:W-:Y:S02]  /*0b60*/  FMUL R5, R5, R21 ;  /* 0x0000001505057220 */ /* 0x000fe40000400000 */
[----:B------:R0:W-:Y:S04]  /*0b70*/  REDG.E.ADD.F32.FTZ.RN.STRONG.GPU desc[UR36][R8.64], R29 ;  /* 0x0000001d080079a6 */ /* 0x0001e8000c12f324 */
[----:B------:R0:W-:Y:S04]  /*0b80*/  REDG.E.ADD.F32.FTZ.RN.STRONG.GPU desc[UR36][R8.64+0x4], R28 ;  /* 0x0000041c080079a6 */ /* 0x0001e8000c12f324 */
[----:B------:R0:W-:Y:S04]  /*0b90*/  REDG.E.ADD.F32.FTZ.RN.STRONG.GPU desc[UR36][R8.64+0x8], R4 ;  /* 0x00000804080079a6 */ /* 0x0001e8000c12f324 */
[----:B------:R0:W-:Y:S02]  /*0ba0*/  REDG.E.ADD.F32.FTZ.RN.STRONG.GPU desc[UR36][R8.64+0xc], R5 ;  /* 0x00000c05080079a6 */ /* 0x0001e4000c12f324 */
.L_x_14:
[----:B------:R-:W-:Y:S05]  /*0bb0*/  BSYNC.RECONVERGENT B3 ;  /* 0x0000000000037941 */ /* 0x000fea0003800200 */
.L_x_13:
[----:B------:R-:W-:Y:S01]  /*0bc0*/  VIADD R13, R13, UR40 ;  /* 0x000000280d0d7c36 */ /* 0x000fe20008000000 */
[----:B------:R-:W-:Y:S06]  /*0bd0*/  @!P1 BRA `(.L_x_15) ;  /* 0xfffffffc00549947 */ /* 0x000fec000383ffff */
.L_x_12:
[----:B------:R-:W-:Y:S05]  /*0be0*/  BSYNC.RECONVERGENT B2 ;  /* 0x0000000000027941 */ /* 0x000fea0003800200 */
.L_x_11:
[----:B------:R-:W-:-:S04]  /*0bf0*/  IADD3 R10, PT, PT, R10, UR41, RZ ;  /* 0x000000290a0a7c10 */ /* 0x000fc8000fffe0ff */
[----:B------:R-:W-:-:S13]  /*0c00*/  ISETP.GE.AND P0, PT, R10, R3, PT ;  /* 0x000000030a00720c */ /* 0x000fda0003f06270 */
[----:B------:R-:W-:Y:S05]  /*0c10*/  @!P0 BRA `(.L_x_16) ;  /* 0xfffffff800f48947 */ /* 0x000fea000383ffff */
[----:B------:R-:W-:Y:S05]  /*0c20*/  BSYNC.RECONVERGENT B1 ;  /* 0x0000000000017941 */ /* 0x000fea0003800200 */
.L_x_10:
[----:B------:R-:W1:Y:S01]  /*0c30*/  LDCU UR4, c[0x0][0x3a8] ;  /* 0x00007500ff0477ac */ /* 0x000e620008000800 */
[----:B------:R-:W-:-:S05]  /*0c40*/  VIADD R11, R11, 0x1 ;  /* 0x000000010b0b7836 */ /* 0x000fca0000000000 */
[----:B-1----:R-:W-:-:S13]  /*0c50*/  ISETP.NE.AND P0, PT, R11, UR4, PT ;  /* 0x000000040b007c0c */ /* 0x002fda000bf05270 */
[----:B------:R-:W-:Y:S05]  /*0c60*/  @P0 BRA `(.L_x_17) ;  /* 0xfffffff800b40947 */ /* 0x000fea000383ffff */
[----:B------:R-:W-:Y:S05]  /*0c70*/  BSYNC.RECONVERGENT B0 ;  /* 0x0000000000007941 */ /* 0x000fea0003800200 */
.L_x_9:
[----:B------:R-:W1:Y:S01]  /*0c80*/  LDCU UR4, c[0x0][0x370] ;  /* 0x00006e00ff0477ac */ /* 0x000e620008000800 */
[----:B------:R-:W2:Y:S01]  /*0c90*/  LDCU UR5, c[0x0][0x3a4] ;  /* 0x00007480ff0577ac */ /* 0x000ea20008000800 */
[----:B-1----:R-:W-:-:S04]  /*0ca0*/  IADD3 R22, PT, PT, R22, UR4, RZ ;  /* 0x0000000416167c10 */ /* 0x002fc8000fffe0ff */
[----:B--2---:R-:W-:-:S13]  /*0cb0*/  ISETP.GE.AND P0, PT, R22, UR5, PT ;  /* 0x0000000516007c0c */ /* 0x004fda000bf06270 */
[----:B------:R-:W-:Y:S05]  /*0cc0*/  @!P0 BRA `(.L_x_18) ;  /* 0xfffffff800148947 */ /* 0x000fea000383ffff */
[----:B------:R-:W-:Y:S05]  /*0cd0*/  BSYNC.RECONVERGENT B7 ;  /* 0x0000000000077941 */ /* 0x000fea0003800200 */
.L_x_6:
[----:B------:R-:W2:Y:S01]  /*0ce0*/  LDCU UR4, c[0x0][0x374] ;  /* 0x00006e80ff0477ac */ /* 0x000ea20008000800 */
[----:B------:R-:W3:Y:S01]  /*0cf0*/  LDCU UR5, c[0x0][0x398] ;  /* 0x00007300ff0577ac */ /* 0x000ee20008000800 */
[----:B--2---:R-:W-:-:S05]  /*0d00*/  VIADD R25, R25, UR4 ;  /* 0x0000000419197c36 */ /* 0x004fca0008000000 */
[----:B---3--:R-:W-:-:S13]  /*0d10*/  ISETP.GE.AND P0, PT, R25, UR5, PT ;  /* 0x0000000519007c0c */ /* 0x008fda000bf06270 */
[----:B------:R-:W-:Y:S05]  /*0d20*/  @!P0 BRA `(.L_x_19) ;  /* 0xfffffff400d88947 */ /* 0x000fea000383ffff */
[----:B-1----:R-:W-:Y:S05]  /*0d30*/  EXIT ;  /* 0x000000000000794d */ /* 0x002fea0003800000 */
.L_x_20:
[----:B------:R-:W-:-:S00]  /*0d40*/  BRA `(.L_x_20) ;  /* 0xfffffffc00fc7947 */ /* 0x000fc0000383ffff */
[----:B------:R-:W-:-:S00]  /*0d50*/  NOP ;  /* 0x0000000000007918 */ /* 0x000fc00000000000 */
        /* <DEDUP_REMOVED lines=10> */
.L_x_42:


//--------------------- .text.fwd_patch           --------------------------
	.section	.text.fwd_patch,"ax",@progbits
	.align	128
        .global         fwd_patch
        .type           fwd_patch,@function
        .size           fwd_patch,(.L_x_43 - fwd_patch)
        .other          fwd_patch,@"STO_CUDA_ENTRY STV_DEFAULT"
fwd_patch:
.text.fwd_patch:
[----:B------:R-:W0:Y:S08]  /*0000*/  LDC R1, c[0x0][0x37c] ;  /* 0x0000df00ff017b82 */ /* 0x000e300000000800 */
[----:B------:R-:W1:Y:S08]  /*0010*/  S2UR UR4, SR_CTAID.Y ;  /* 0x00000000000479c3 */ /* 0x000e700000002600 */
[----:B------:R-:W1:Y:S02]  /*0020*/  LDC R0, c[0x0][0x398] ;  /* 0x0000e600ff007b82 */ /* 0x000e640000000800 */
[----:B-1----:R-:W-:-:S13]  /*0030*/  ISETP.LE.AND P0, PT, R0, UR4, PT ;  /* 0x0000000400007c0c */ /* 0x002fda000bf03270 */
[----:B0-----:R-:W-:Y:S05]  /*0040*/  @P0 EXIT ;  /* 0x000000000000094d */ /* 0x001fea0003800000 */
[----:B------:R-:W0:Y:S01]  /*0050*/  LDCU UR5, c[0x0][0x3a8] ;  /* 0x00007500ff0577ac */ /* 0x000e220008000800 */
[----:B------:R-:W1:Y:S01]  /*0060*/  S2UR UR38, SR_CTAID.Z ;  /* 0x00000000002679c3 */ /* 0x000e620000002700 */
[----:B------:R-:W-:Y:S01]  /*0070*/  IMAD.U32 R16, RZ, RZ, UR4 ;  /* 0x00000004ff107e24 */ /* 0x000fe2000f8e00ff */
[----:B------:R-:W2:Y:S01]  /*0080*/  LDCU UR39, c[0x0][0x370] ;  /* 0x00006e00ff2777ac */ /* 0x000ea20008000800 */
[----:B------:R-:W3:Y:S01]  /*0090*/  LDCU.64 UR36, c[0x0][0x358] ;  /* 0x00006b00ff2477ac */ /* 0x000ee20008000a00 */
[----:B------:R-:W4:Y:S01]  /*00a0*/  LDCU UR40, c[0x0][0x374] ;  /* 0x00006e80ff2877ac */ /* 0x000f220008000800 */
[----:B0-----:R-:W-:-:S09]  /*00b0*/  UISETP.GT.AND UP0, UPT, UR5, URZ, UPT ;  /* 0x000000ff0500728c */ /* 0x001fd2000bf04270 */
[----:B-1234-:R-:W-:Y:S05]  /*00c0*/  BRA.U UP0, `(.L_x_21) ;  /* 0x0000000100c47547 */ /* 0x01efea000b800000 */
[----:B------:R-:W0:Y:S01]  /*00d0*/  S2UR UR38, SR_CTAID.X ;  /* 0x00000000002679c3 */ /* 0x000e220000002500 */
[----:B------:R-:W1:Y:S02]  /*00e0*/  LDCU UR41, c[0x0][0x3a4] ;  /* 0x00007480ff2977ac */ /* 0x000e640008000800 */
.L_x_26:
[----:B------:R-:W0:Y:S02]  /*00f0*/  LDCU UR4, c[0x0][0x3a4] ;  /* 0x00007480ff0477ac */ /* 0x000e240008000800 */
[----:B0-----:R-:W-:-:S09]  /*0100*/  UISETP.GE.AND UP0, UPT, UR38, UR4, UPT ;  /* 0x000000042600728c */ /* 0x001fd2000bf06270 */
[----:B------:R-:W-:Y:S05]  /*0110*/  BRA.U UP0, `(.L_x_22) ;  /* 0x00000001009c7547 */ /* 0x000fea000b800000 */
[----:B------:R-:W-:Y:S01]  /*0120*/  BSSY.RECONVERGENT B7, `(.L_x_22) ;  /* 0x0000026000077945 */ /* 0x000fe20003800200 */
[----:B------:R-:W-:-:S07]  /*0130*/  IMAD.U32 R17, RZ, RZ, UR38 ;  /* 0x00000026ff117e24 */ /* 0x000fce000f8e00ff */
.L_x_25:
[----:B------:R-:W0:Y:S01]  /*0140*/  LDC.64 R2, c[0x0][0x390] ;  /* 0x0000e400ff027b82 */ /* 0x000e220000000a00 */
[----:B-1----:R-:W-:-:S04]  /*0150*/  IMAD R5, R16, UR41, R17 ;  /* 0x0000002910057c24 */ /* 0x002fc8000f8e0211 */
[----:B0-----:R-:W-:-:S06]  /*0160*/  IMAD.WIDE R2, R5, 0x8, R2 ;  /* 0x0000000805027825 */ /* 0x001fcc00078e0202 */
[----:B------:R-:W2:Y:S01]  /*0170*/  LDG.E.64 R2, desc[UR36][R2.64] ;  /* 0x0000002402027981 */ /* 0x000ea2000c1e1b00 */
[----:B------:R-:W-:Y:S01]  /*0180*/  IADD3 R17, PT, PT, R17, UR39, RZ ;  /* 0x0000002711117c10 */ /* 0x000fe2000fffe0ff */
[----:B------:R-:W-:Y:S03]  /*0190*/  BSSY.RECONVERGENT B6, `(.L_x_23) ;  /* 0x000001c000067945 */ /* 0x000fe60003800200 */
        /* <DEDUP_REMOVED lines=15> */
[----:B------:R1:W2:Y:S01]  /*0290*/  LDC.64 R2, c[0x4][R0] ;  /* 0x0100000000027b82 */ /* 0x0002a20000000a00 */
[----:B------:R-:W3:Y:S01]  /*02a0*/  LDCU.64 UR6, c[0x4][0x18] ;  /* 0x01000300ff0677ac */ /* 0x000ee20008000a00 */
[----:B------:R-:W-:Y:S01]  /*02b0*/  IMAD.MOV.U32 R13, RZ, RZ, RZ ;  /* 0x000000ffff0d7224 */ /* 0x000fe200078e00ff */
[----:B------:R-:W4:Y:S01]  /*02c0*/  LDCU.64 UR8, c[0x4][0x8] ;  /* 0x01000100ff0877ac */ /* 0x000f220008000a00 */
[----:B0-----:R-:W-:Y:S01]  /*02d0*/  IMAD.U32 R4, RZ, RZ, UR4 ;  /* 0x00000004ff047e24 */ /* 0x001fe2000f8e00ff */
[----:B------:R-:W-:Y:S01]  /*02e0*/  MOV R5, UR5 ;  /* 0x0000000500057c02 */ /* 0x000fe20008000f00 */
[----:B---3--:R-:W-:Y:S01]  /*02f0*/  IMAD.U32 R6, RZ, RZ, UR6 ;  /* 0x00000006ff067e24 */ /* 0x008fe2000f8e00ff */
[----:B------:R-:W-:Y:S01]  /*0300*/  MOV R7, UR7 ;  /* 0x0000000700077c02 */ /* 0x000fe20008000f00 */
[----:B----4-:R-:W-:Y:S01]  /*0310*/  IMAD.U32 R10, RZ, RZ, UR8 ;  /* 0x00000008ff0a7e24 */ /* 0x010fe2000f8e00ff */
[----:B-1----:R-:W-:-:S07]  /*0320*/  MOV R11, UR9 ;  /* 0x00000009000b7c02 */ /* 0x002fce0008000f00 */
[----:B------:R-:W-:-:S07]  /*0330*/  LEPC R20, `(.L_x_24) ;  /* 0x000000001014794e */ /* 0x000fce0000000000 */
[----:B--2---:R-:W-:Y:S05]  /*0340*/  CALL.ABS.NOINC R2 ;  /* 0x0000000002007343 */ /* 0x004fea0003c00000 */
.L_x_24:
[----:B------:R-:W-:Y:S05]  /*0350*/  BSYNC.RECONVERGENT B6 ;  /* 0x0000000000067941 */ /* 0x000fea0003800200 */
.L_x_23:
[----:B------:R-:W-:-:S13]  /*0360*/  ISETP.NE.AND P6, PT, R18, RZ, PT ;  /* 0x000000ff1200720c */ /* 0x000fda0003fc5270 */
[----:B------:R-:W-:Y:S05]  /*0370*/  @!P6 BRA `(.L_x_25) ;  /* 0xfffffffc0070e947 */ /* 0x000fea000383ffff */
[----:B------:R-:W-:Y:S05]  /*0380*/  BSYNC.RECONVERGENT B7 ;  /* 0x0000000000077941 */ /* 0x000fea0003800200 */
.L_x_22:
[----:B------:R-:W0:Y:S01]  /*0390*/  LDCU UR4, c[0x0][0x398] ;  /* 0x00007300ff0477ac */ /* 0x000e220008000800 */
[----:B------:R-:W-:-:S04]  /*03a0*/  IADD3 R16, PT, PT, R16, UR40, RZ ;  /* 0x0000002810107c10 */ /* 0x000fc8000fffe0ff */
[----:B0-----:R-:W-:-:S13]  /*03b0*/  ISETP.GE.AND P0, PT, R16, UR4, PT ;  /* 0x0000000410007c0c */ /* 0x001fda000bf06270 */
[----:B------:R-:W-:Y:S05]  /*03c0*/  @!P0 BRA `(.L_x_26) ;  /* 0xfffffffc00488947 */ /* 0x000fea000383ffff */
[----:B-1----:R-:W-:Y:S05]  /*03d0*/  EXIT ;  /* 0x000000000000794d */ /* 0x002fea0003800000 */
.L_x_21:
[----:B------:R-:W0:Y:S01]  /*03e0*/  LDCU UR4, c[0x0][0x39c] ;  /* 0x00007380ff0477ac */ /* 0x000e220008000800 */
[----:B------:R-:W1:Y:S01]  /*03f0*/  LDCU UR5, c[0x0][0x3a0] ;  /* 0x00007400ff0577ac */ /* 0x000e620008000800 */
[----:B------:R-:W2:Y:S01]  /*0400*/  LDCU UR39, c[0x0][0x360] ;  /* 0x00006c00ff2777ac */ /* 0x000ea20008000800 */
[----:B------:R-:W3:Y:S01]  /*0410*/  LDCU UR40, c[0x0][0x378] ;  /* 0x00006f00ff2877ac */ /* 0x000ee20008000800 */
[----:B0-----:R-:W-:Y:S02]  /*0420*/  I2FP.F32.S32 R17, UR4 ;  /* 0x0000000400117c45 */ /* 0x001fe40008201400 */
[----:B-12---:R-:W-:-:S07]  /*0430*/  I2FP.F32.S32 R18, UR5 ;  /* 0x0000000500127c45 */ /* 0x006fce0008201400 */
.L_x_40:
[----:B0-----:R-:W0:Y:S01]  /*0440*/  S2UR UR4, SR_CTAID.X ;  /* 0x00000000000479c3 */ /* 0x001e220000002500 */
[----:B------:R-:W0:Y:S02]  /*0450*/  LDCU UR5, c[0x0][0x3a4] ;  /* 0x00007480ff0577ac */ /* 0x000e240008000800 */
[----:B0-----:R-:W-:-:S09]  /*0460*/  UISETP.GE.AND UP0, UPT, UR4, UR5, UPT ;  /* 0x000000050400728c */ /* 0x001fd2000bf06270 */
[----:B------:R-:W-:Y:S05]  /*0470*/  BRA.U UP0, `(.L_x_27) ;  /* 0x0000000900087547 */ /* 0x000fea000b800000 */
[----:B------:R-:W0:Y:S01]  /*0480*/  LDCU UR5, c[0x0][0x39c] ;  /* 0x00007380ff0577ac */ /* 0x000e220008000800 */
[----:B------:R-:W-:Y:S01]  /*0490*/  BSSY.RECONVERGENT B7, `(.L_x_27) ;  /* 0x0000080000077945 */ /* 0x000fe20003800200 */
[----:B------:R-:W-:Y:S02]  /*04a0*/  IMAD.U32 R19, RZ, RZ, UR4 ;  /* 0x00000004ff137e24 */ /* 0x000fe4000f8e00ff */
[----:B0-----:R-:W-:-:S05]  /*04b0*/  IMAD R22, R16, UR5, RZ ;  /* 0x0000000510167c24 */ /* 0x001fca000f8e02ff */
[----:B------:R-:W-:-:S07]  /*04c0*/  I2FP.F32.S32 R22, R22 ;  /* 0x0000001600167245 */ /* 0x000fce0000201400 */
.L_x_39:
[----:B0-----:R-:W0:Y:S01]  /*04d0*/  LDC.64 R2, c[0x0][0x390] ;  /* 0x0000e400ff027b82 */ /* 0x001e220000000a00 */
[----:B------:R-:W1:Y:S02]  /*04e0*/  LDCU UR4, c[0x0][0x3a4] ;  /* 0x00007480ff0477ac */ /* 0x000e640008000800 */
[----:B-1----:R-:W-:-:S04]  /*04f0*/  IMAD R5, R16, UR4, R19 ;  /* 0x0000000410057c24 */ /* 0x002fc8000f8e0213 */
[----:B0-----:R-:W-:-:S06]  /*0500*/  IMAD.WIDE R2, R5, 0x8, R2 ;  /* 0x0000000805027825 */ /* 0x001fcc00078e0202 */
[----:B------:R-:W2:Y:S01]  /*0510*/  LDG.E.64 R2, desc[UR36][R2.64] ;  /* 0x0000002402027981 */ /* 0x000ea2000c1e1b00 */
[----:B------:R-:W-:Y:S01]  /*0520*/  BSSY.RECONVERGENT B6, `(.L_x_28) ;  /* 0x000001a000067945 */ /* 0x000fe20003800200 */
        /* <DEDUP_REMOVED lines=16> */
[----:B------:R-:W4:Y:S01]  /*0630*/  LDCU.64 UR8, c[0x4][0x8] ;  /* 0x01000100ff0877ac */ /* 0x000f220008000a00 */
[----:B0-----:R-:W-:Y:S01]  /*0640*/  MOV R4, UR4 ;  /* 0x0000000400047c02 */ /* 0x001fe20008000f00 */
[----:B------:R-:W-:Y:S01]  /*0650*/  IMAD.U32 R5, RZ, RZ, UR5 ;  /* 0x00000005ff057e24 */ /* 0x000fe2000f8e00ff */
[----:B-1----:R-:W-:Y:S01]  /*0660*/  MOV R6, UR6 ;  /* 0x0000000600067c02 */ /* 0x002fe20008000f00 */
[----:B------:R-:W-:Y:S01]  /*0670*/  IMAD.U32 R7, RZ, RZ, UR7 ;  /* 0x00000007ff077e24 */ /* 0x000fe2000f8e00ff */
[----:B----4-:R-:W-:Y:S01]  /*0680*/  MOV R10, UR8 ;  /* 0x00000008000a7c02 */ /* 0x010fe20008000f00 */
[----:B------:R-:W-:-:S07]  /*0690*/  IMAD.U32 R11, RZ, RZ, UR9 ;  /* 0x00000009ff0b7e24 */ /* 0x000fce000f8e00ff */
[----:B------:R-:W-:-:S07]  /*06a0*/  LEPC R20, `(.L_x_29) ;  /* 0x000000001014794e */ /* 0x000fce0000000000 */
[----:B--23--:R-:W-:Y:S05]  /*06b0*/  CALL.ABS.NOINC R2 ;  /* 0x0000000002007343 */ /* 0x00cfea0003c00000 */
.L_x_29:
[----:B---3--:R-:W-:Y:S05]  /*06c0*/  BSYNC.RECONVERGENT B6 ;  /* 0x0000000000067941 */ /* 0x008fea0003800200 */
.L_x_28:
[----:B------:R-:W-:Y:S01]  /*06d0*/  BSSY.RECONVERGENT B0, `(.L_x_30) ;  /* 0x0000056000007945 */ /* 0x000fe20003800200 */
[----:B------:R-:W-:-:S07]  /*06e0*/  IMAD.MOV.U32 R28, RZ, RZ, RZ ;  /* 0x000000ffff1c7224 */ /* 0x000fce00078e00ff */
.L_x_38:
[----:B0-----:R-:W0:Y:S02]  /*06f0*/  LDCU UR4, c[0x0][0x3ac] ;  /* 0x00007580ff0477ac */ /* 0x001e240008000800 */
[----:B0-----:R-:W-:-:S09]  /*0700*/  UISETP.GE.AND UP0, UPT, UR38, UR4, UPT ;  /* 0x000000042600728c */ /* 0x001fd2000bf06270 */
[----:B------:R-:W-:Y:S05]  /*0710*/  BRA.U UP0, `(.L_x_31) ;  /* 0x0000000500347547 */ /* 0x000fea000b800000 */
[----:B------:R-:W0:Y:S01]  /*0720*/  LDC R0, c[0x0][0x3b0] ;  /* 0x0000ec00ff007b82 */ /* 0x000e220000000800 */
[----:B------:R-:W0:Y:S01]  /*0730*/  LDCU UR6, c[0x0][0x3ac] ;  /* 0x00007580ff0677ac */ /* 0x000e220008000800 */
[----:B------:R-:W-:Y:S01]  /*0740*/  BSSY.RECONVERGENT B1, `(.L_x_31) ;  /* 0x000004a000017945 */ /* 0x000fe20003800200 */
[----:B------:R-:W-:Y:S01]  /*0750*/  IMAD.U32 R21, RZ, RZ, UR38 ;  /* 0x00000026ff157e24 */ /* 0x000fe2000f8e00ff */
[----:B------:R-:W1:Y:S01]  /*0760*/  LDCU UR7, c[0x0][0x3a4] ;  /* 0x00007480ff0777ac */ /* 0x000e620008000800 */
[----:B------:R-:W2:Y:S01]  /*0770*/  LDCU UR4, c[0x0][0x3a8] ;  /* 0x00007500ff0477ac */ /* 0x000ea20008000800 */
[----:B------:R-:W3:Y:S01]  /*0780*/  LDCU UR5, c[0x0][0x3b0] ;  /* 0x00007600ff0577ac */ /* 0x000ee20008000800 */
[----:B-1----:R-:W-:Y:S01]  /*0790*/  IMAD R3, R16, UR7, R19 ;  /* 0x0000000710037c24 */ /* 0x002fe2000f8e0213 */
[----:B0-----:R-:W-:-:S03]  /*07a0*/  IADD3 R0, PT, PT, R0, -UR6, RZ ;  /* 0x8000000600007c10 */ /* 0x001fc6000fffe0ff */
[----:B--2---:R-:W-:Y:S01]  /*07b0*/  IMAD R20, R3, UR4, R28 ;  /* 0x0000000403147c24 */ /* 0x004fe2000f8e021c */
[----:B------:R-:W-:-:S04]  /*07c0*/  LEA.HI R27, R0, R0, RZ, 0x1 ;  /* 0x00000000001b7211 */ /* 0x000fc800078f08ff */
[----:B------:R-:W-:-:S05]  /*07d0*/  SHF.R.S32.HI R27, RZ, 0x1, R27 ;  /* 0x00000001ff1b7819 */ /* 0x000fca000001141b */
[----:B---3--:R-:W-:-:S07]  /*07e0*/  IMAD R20, R20, UR5, R27 ;  /* 0x0000000514147c24 */ /* 0x008fce000f8e021b */
.L_x_37:
[----:B0-----:R-:W0:Y:S01]  /*07f0*/  S2R R33, SR_TID.X ;  /* 0x0000000000217919 */ /* 0x001e220000002100 */
[----:B------:R-:W1:Y:S01]  /*0800*/  LDCU UR4, c[0x0][0x3ac] ;  /* 0x00007580ff0477ac */ /* 0x000e620008000800 */
[----:B------:R-:W-:Y:S01]  /*0810*/  I2FP.F32.S32 R2, R21 ;  /* 0x0000001500027245 */ /* 0x000fe20000201400 */
[----:B------:R-:W-:Y:S04]  /*0820*/  BSSY.RECONVERGENT B2, `(.L_x_32) ;  /* 0x0000038000027945 */ /* 0x000fe80003800200 */
[----:B------:R-:W-:-:S05]  /*0830*/  FADD R4, R23, R2 ;  /* 0x0000000217047221 */ /* 0x000fca0000000000 */
[----:B------:R-:W-:-:S04]  /*0840*/  FSETP.GE.AND P0, PT, R4, R17, PT ;  /* 0x000000110400720b */ /* 0x000fc80003f06000 */
[----:B------:R-:W-:Y:S02]  /*0850*/  FSETP.GEU.AND P0, PT, R23, -R2, !P0 ;  /* 0x800000021700720b */ /* 0x000fe4000470e000 */
[----:B-1----:R-:W-:-:S04]  /*0860*/  MOV R0, UR4 ;  /* 0x0000000400007c02 */ /* 0x002fc80008000f00 */
[----:B0-----:R-:W-:-:S13]  /*0870*/  ISETP.LT.AND P0, PT, R33, R0, P0 ;  /* 0x000000002100720c */ /* 0x001fda0000701270 */
[----:B------:R-:W-:Y:S05]  /*0880*/  @!P0 BRA `(.L_x_33) ;  /* 0x0000000000c48947 */ /* 0x000fea0003800000 */
[----:B------:R-:W0:Y:S01]  /*0890*/  LDC R0, c[0x0][0x3ac] ;  /* 0x0000eb00ff007b82 */ /* 0x000e220000000800 */
[----:B------:R-:W1:Y:S01]  /*08a0*/  LDCU UR4, c[0x0][0x3b0] ;  /* 0x00007600ff0477ac */ /* 0x000e620008000800 */
[----:B------:R-:W-:Y:S01]  /*08b0*/  FSETP.GEU.AND P0, PT, R4, R17, PT ;  /* 0x000000110400720b */ /* 0x000fe20003f0e000 */
[----:B------:R-:W-:Y:S01]  /*08c0*/  IMAD.IADD R2, R33, 0x1, R27 ;  /* 0x0000000121027824 */ /* 0x000fe200078e021b */
[----:B------:R-:W-:Y:S01]  /*08d0*/  IADD3 R31, PT, PT, R20, R21, RZ ;  /* 0x00000015141f7210 */ /* 0x000fe20007ffe0ff */
[----:B------:R-:W-:Y:S01]  /*08e0*/  FADD R3, R22, R4 ;  /* 0x0000000416037221 */ /* 0x000fe20000000000 */
[----:B------:R-:W-:-:S03]  /*08f0*/  FSEL R29, R26, RZ, !P0 ;  /* 0x000000ff1a1d7208 */ /* 0x000fc60004000000 */
[----:B------:R-:W-:Y:S02]  /*0900*/  FMUL R30, R3, R18 ;  /* 0x00000012031e7220 */ /* 0x000fe40000400000 */
[----:B------:R-:W-:Y:S01]  /*0910*/  FADD R32, -R29, 1 ;  /* 0x3f8000001d207421 */ /* 0x000fe20000000100 */
[----:B-1----:R-:W-:-:S07]  /*0920*/  IMAD R31, R31, UR4, R2 ;  /* 0x000000041f1f7c24 */ /* 0x002fce000f8e0202 */
.L_x_36:
[----:B------:R-:W-:Y:S01]  /*0930*/  I2FP.F32.S32 R3, R33 ;  /* 0x0000002100037245 */ /* 0x000fe20000201400 */
[----:B------:R-:W-:Y:S01]  /*0940*/  VIADD R33, R33, UR39 ;  /* 0x0000002721217c36 */ /* 0x000fe20008000000 */
[----:B------:R-:W-:Y:S03]  /*0950*/  BSSY.RECONVERGENT B3, `(.L_x_34) ;  /* 0x0000022000037945 */ /* 0x000fe60003800200 */
[----:B0-----:R-:W-:Y:S01]  /*0960*/  FADD R13, R24, R3 ;  /* 0x00000003180d7221 */ /* 0x001fe20000000000 */
[----:B0-----:R-:W-:-:S04]  /*0970*/  ISETP.GE.AND P1, PT, R33, R0, PT ;  /* 0x000000002100720c */ /* 0x001fc80003f26270 */
[----:B------:R-:W-:-:S04]  /*0980*/  FSETP.GE.AND P0, PT, R13, R18, PT ;  /* 0x000000120d00720b */ /* 0x000fc80003f06000 */
[----:B------:R-:W-:-:S13]  /*0990*/  FSETP.LT.OR P0, PT, R24, -R3, P0 ;  /* 0x800000031800720b */ /* 0x000fda0000701400 */
[----:B------:R-:W-:Y:S05]  /*09a0*/  @P0 BRA `(.L_x_35) ;  /* 0x0000000000700947 */ /* 0x000fea0003800000 */
[----:B------:R-:W0:Y:S01]  /*09b0*/  LDC.64 R14, c[0x0][0x380] ;  /* 0x0000e000ff0e7b82 */ /* 0x000e220000000a00 */
[----:B------:R-:W-:-:S06]  /*09c0*/  FADD R35, R13, R30 ;  /* 0x0000001e0d237221 */ /* 0x000fcc0000000000 */
[----:B------:R-:W0:Y:S01]  /*09d0*/  F2I.TRUNC.NTZ R35, R35 ;  /* 0x0000002300237305 */ /* 0x000e22000020f100 */
[----:B------:R-:W1:Y:S01]  /*09e0*/  LDC R11, c[0x0][0x3a0] ;  /* 0x0000e800ff0b7b82 */ /* 0x000e620000000800 */
[----:B0-----:R-:W-:-:S05]  /*09f0*/  IMAD.WIDE R14, R35, 0x8, R14 ;  /* 0x00000008230e7825 */ /* 0x001fca00078e020e */
[----:B------:R-:W2:Y:S01]  /*0a00*/  LDG.E.64 R2, desc[UR36][R14.64+0x8] ;  /* 0x000008240e027981 */ /* 0x000ea2000c1e1b00 */
[----:B-1----:R-:W-:-:S03]  /*0a10*/  IMAD.WIDE R10, R11, 0x8, R14 ;  /* 0x000000080b0a7825 */ /* 0x002fc600078e020e */
[----:B------:R-:W3:Y:S04]  /*0a20*/  LDG.E.64 R4, desc[UR36][R14.64] ;  /* 0x000000240e047981 */ /* 0x000ee8000c1e1b00 */
[----:B------:R-:W4:Y:S04]  /*0a30*/  LDG.E.64 R6, desc[UR36][R10.64] ;  /* 0x000000240a067981 */ /* 0x000f28000c1e1b00 */
[----:B------:R-:W5:Y:S01]  /*0a40*/  LDG.E.64 R8, desc[UR36][R10.64+0x8] ;  /* 0x000008240a087981 */ /* 0x000f62000c1e1b00 */
[----:B------:R-:W-:Y:S02]  /*0a50*/  FSETP.GEU.AND P0, PT, R13, R18, PT ;  /* 0x000000120d00720b */ /* 0x000fe40003f0e000 */
[----:B------:R-:W0:Y:S02]  /*0a60*/  LDC.64 R12, c[0x0][0x388] ;  /* 0x0000e200ff0c7b82 */ /* 0x000e240000000a00 */
[----:B------:R-:W-:-:S05]  /*0a70*/  FSEL R34, R25, RZ, !P0 ;  /* 0x000000ff19227208 */ /* 0x000fca0004000000 */
[----:B------:R-:W-:Y:S01]  /*0a80*/  FMUL R35, R34, R32 ;  /* 0x0000002022237220 */ /* 0x000fe20000400000 */
[----:B0-----:R-:W-:-:S04]  /*0a90*/  IMAD.WIDE R12, R31, 0x8, R12 ;  /* 0x000000081f0c7825 */ /* 0x001fc800078e020c */
[C---:B--2---:R-:W-:Y:S01]  /*0aa0*/  FMUL R36, R35.reuse, R2 ;  /* 0x0000000223247220 */ /* 0x044fe20000400000 */
[C---:B------:R-:W-:Y:S01]  /*0ab0*/  FADD R2, -R34.reuse, 1 ;  /* 0x3f80000022027421 */ /* 0x040fe20000000100 */
[----:B------:R-:W-:Y:S01]  /*0ac0*/  FMUL R35, R35, R3 ;  /* 0x0000000323237220 */ /* 0x000fe20000400000 */
[-C--:B------:R-:W-:Y:S02]  /*0ad0*/  FMUL R34, R34, R29.reuse ;  /* 0x0000001d22227220 */ /* 0x080fe40000400000 */
[C---:B------:R-:W-:Y:S01]  /*0ae0*/  FMUL R3, R2.reuse, R32 ;  /* 0x0000002002037220 */ /* 0x040fe20000400000 */
[----:B------:R-:W-:-:S03]  /*0af0*/  FMUL R2, R2, R29 ;  /* 0x0000001d02027220 */ /* 0x000fc60000400000 */
[C---:B---3--:R-:W-:Y:S01]  /*0b00*/  FFMA R15, R3.reuse, R4, R36 ;  /* 0x00000004030f7223 */ /* 0x048fe20000000024 */
[----:B------:R-:W-:-:S03]  /*0b10*/  FFMA R4, R3, R5, R35 ;  /* 0x0000000503047223 */ /* 0x000fc60000000023 */
[C---:B----4-:R-:W-:Y:S01]  /*0b20*/  FFMA R15, R2.reuse, R6, R15 ;  /* 0x00000006020f7223 */ /* 0x050fe2000000000f */
[----:B------:R-:W-:-:S03]  /*0b30*/  FFMA R4, R2, R7, R4 ;  /* 0x0000000702047223 */ /* 0x000fc60000000004 */
[C---:B-----5:R-:W-:Y:S01]  /*0b40*/  FFMA R8, R34.reuse, R8, R15 ;  /* 0x0000000822087223 */ /* 0x060fe2000000000f */
[----:B------:R-:W-:-:S05]  /*0b50*/  FFMA R9, R34, R9, R4 ;  /* 0x0000000922097223 */ /* 0x000fca0000000004 */
[----:B------:R0:W-:Y:S02]  /*0b60*/  STG.E.64 desc[UR36][R12.64], R8 ;  /* 0x000000080c007986 */ /* 0x0001e4000c101b24 */
.L_x_35:
[----:B------:R-:W-:Y:S05]  /*0b70*/  BSYNC.RECONVERGENT B3 ;  /* 0x0000000000037941 */ /* 0x000fea0003800200 */
.L_x_34:
[----:B------:R-:W-:Y:S01]  /*0b80*/  IADD3 R31, PT, PT, R31, UR39, RZ ;  /* 0x000000271f1f7c10 */ /* 0x000fe2000fffe0ff */
[----:B------:R-:W-:Y:S06]  /*0b90*/  @!P1 BRA `(.L_x_36) ;  /* 0xfffffffc00649947 */ /* 0x000fec000383ffff */
.L_x_33:
[----:B------:R-:W-:Y:S05]  /*0ba0*/  BSYNC.RECONVERGENT B2 ;  /* 0x0000000000027941 */ /* 0x000fea0003800200 */
.L_x_32:
[----:B------:R-:W-:-:S05]  /*0bb0*/  VIADD R21, R21, UR40 ;  /* 0x0000002815157c36 */ /* 0x000fca0008000000 */
[----:B------:R-:W-:-:S13]  /*0bc0*/  ISETP.GE.AND P0, PT, R21, R0, PT ;  /* 0x000000001500720c */ /* 0x000fda0003f06270 */
[----:B------:R-:W-:Y:S05]  /*0bd0*/  @!P0 BRA `(.L_x_37) ;  /* 0xfffffffc00048947 */ /* 0x000fea000383ffff */
[----:B------:R-:W-:Y:S05]  /*0be0*/  BSYNC.RECONVERGENT B1 ;  /* 0x0000000000017941 */ /* 0x000fea0003800200 */
.L_x_31:
[----:B------:R-:W1:Y:S01]  /*0bf0*/  LDCU UR4, c[0x0][0x3a8] ;  /* 0x00007500ff0477ac */ /* 0x000e620008000800 */
[----:B------:R-:W-:-:S04]  /*0c00*/  IADD3 R28, PT, PT, R28, 0x1, RZ ;  /* 0x000000011c1c7810 */ /* 0x000fc80007ffe0ff */
[----:B-1----:R-:W-:-:S13]  /*0c10*/  ISETP.NE.AND P0, PT, R28, UR4, PT ;  /* 0x000000041c007c0c */ /* 0x002fda000bf05270 */
[----:B------:R-:W-:Y:S05]  /*0c20*/  @P0 BRA `(.L_x_38) ;  /* 0xfffffff800b00947 */ /* 0x000fea000383ffff */
[----:B------:R-:W-:Y:S05]  /*0c30*/  BSYNC.RECONVERGENT B0 ;  /* 0x0000000000007941 */ /* 0x000fea0003800200 */
.L_x_30:
[----:B------:R-:W1:Y:S01]  /*0c40*/  LDCU UR4, c[0x0][0x370] ;  /* 0x00006e00ff0477ac */ /* 0x000e620008000800 */
[----:B------:R-:W2:Y:S01]  /*0c50*/  LDCU UR5, c[0x0][0x3a4] ;  /* 0x00007480ff0577ac */ /* 0x000ea20008000800 */
[----:B-1----:R-:W-:-:S05]  /*0c60*/  VIADD R19, R19, UR4 ;  /* 0x0000000413137c36 */ /* 0x002fca0008000000 */
[----:B--2---:R-:W-:-:S13]  /*0c70*/  ISETP.GE.AND P0, PT, R19, UR5, PT ;  /* 0x0000000513007c0c */ /* 0x004fda000bf06270 */
[----:B------:R-:W-:Y:S05]  /*0c80*/  @!P0 BRA `(.L_x_39) ;  /* 0xfffffff800108947 */ /* 0x000fea000383ffff */
[----:B------:R-:W-:Y:S05]  /*0c90*/  BSYNC.RECONVERGENT B7 ;  /* 0x0000000000077941 */ /* 0x000fea0003800200 */
.L_x_27:
[----:B------:R-:W1:Y:S01]  /*0ca0*/  LDCU UR4, c[0x0][0x374] ;  /* 0x00006e80ff0477ac */ /* 0x000e620008000800 */
[----:B------:R-:W2:Y:S01]  /*0cb0*/  LDCU UR5, c[0x0][0x398] ;  /* 0x00007300ff0577ac */ /* 0x000ea20008000800 */
[----:B-1----:R-:W-:-:S04]  /*0cc0*/  IADD3 R16, PT, PT, R16, UR4, RZ ;  /* 0x0000000410107c10 */ /* 0x002fc8000fffe0ff */
[----:B--2---:R-:W-:-:S13]  /*0cd0*/  ISETP.GE.AND P0, PT, R16, UR5, PT ;  /* 0x0000000510007c0c */ /* 0x004fda000bf06270 */
[----:B------:R-:W-:Y:S05]  /*0ce0*/  @!P0 BRA `(.L_x_40) ;  /* 0xfffffff400d48947 */ /* 0x000fea000383ffff */
[----:B---3--:R-:W-:Y:S05]  /*0cf0*/  EXIT ;  /* 0x000000000000794d */ /* 0x008fea0003800000 */
.L_x_41:
        /* <DEDUP_REMOVED lines=16> */
.L_x_43:


//--------------------- .nv.global.init           --------------------------
	.section	.nv.global.init,"aw",@progbits
.nv.global.init:
	.type		$str$1,@object
	.size		$str$1,($str - $str$1)
$str$1:
        /*0000*/ 	.byte	0x2f, 0x74, 0x6d, 0x70, 0x2f, 0x73, 0x61, 0x73, 0x73, 0x5f, 0x63, 0x75, 0x5f, 0x75, 0x65, 0x32
        /*0010*/ 	.byte	0x6a, 0x7a, 0x74, 0x35, 0x6e, 0x2f, 0x6b, 0x2e, 0x63, 0x75, 0x00
	.type		$str,@object
	.size		$str,(__unnamed_1 - $str)
$str:
        /*001b*/ 	.byte	0x31, 0x2e, 0x30, 0x66, 0x20, 0x3e, 0x3d, 0x20, 0x73, 0x78, 0x66, 0x20, 0x26, 0x26, 0x20, 0x73
        /*002b*/ 	.byte	0x78, 0x66, 0x20, 0x3e, 0x3d, 0x20, 0x30, 0x2e, 0x30, 0x66, 0x20, 0x26, 0x26, 0x20, 0x31, 0x2e
        /*003b*/ 	.byte	0x30, 0x66, 0x20, 0x3e, 0x3d, 0x20, 0x73, 0x79, 0x66, 0x20, 0x26, 0x26, 0x20, 0x73, 0x79, 0x66
        /*004b*/ 	.byte	0x20, 0x3e, 0x3d, 0x20, 0x30, 0x2e, 0x30, 0x66, 0x00
	.type		__unnamed_1,@object
	.size		__unnamed_1,(.L_0 - __unnamed_1)
__unnamed_1:
        /*0054*/ 	.byte	0x76, 0x6f, 0x69, 0x64, 0x20, 0x5f, 0x6c, 0x6f, 0x6f, 0x70, 0x5f, 0x6f, 0x76, 0x65, 0x72, 0x5f
        /* <DEDUP_REMOVED lines=8> */
        /*00e4*/ 	.byte	0x69, 0x6e, 0x74, 0x2c, 0x20, 0x69, 0x6e, 0x74, 0x29, 0x00
.L_0:


//--------------------- .nv.shared.reserved.0     --------------------------
	.section	.nv.shared.reserved.0,"aw",@nobits
	.weak		__nv_reservedSMEM_offset_0_alias
	.size		__nv_reservedSMEM_offset_0_alias, 0, 64
	.other		__nv_reservedSMEM_offset_0_alias,@"STO_CUDA_RESERVED_SHARED STV_DEFAULT"
__nv_reservedSMEM_offset_0_alias:
	.zero		0
	.zero		64


//--------------------- .nv.constant0.adj_patch   --------------------------
	.section	.nv.constant0.adj_patch,"a",@progbits
	.sectionflags	@""
	.align	4
.nv.constant0.adj_patch:
	.zero		948


//--------------------- .nv.constant0.fwd_patch   --------------------------
	.section	.nv.constant0.fwd_patch,"a",@progbits
	.sectionflags	@""
	.align	4
.nv.constant0.fwd_patch:
	.zero		948


//--------------------- SYMBOLS --------------------------

	.type		.nv.reservedSmem.offset0,@object
	.size		.nv.reservedSmem.offset0,0x4
	.type		__assertfail,@function
